	.target	sm_100a

	.elftype	@"ET_EXEC"


//--------------------- .note.nv.tkinfo           --------------------------
	.section	.note.nv.tkinfo,"",@"SHT_NOTE"
	.sectionflags	@"SHF_NOTE_NV_TKINFO"
	.tkinfo
        /*0018*/ 	.word	0x00000002
        /*0030*/ 	.string	""
        /*0030*/ 	.string	"ptxas"
        /*0030*/ 	.string	"Cuda compilation tools, release 13.0, V13.0.88"
        /*0030*/ 	.string	"Build cuda_13.0.r13.0/compiler.36424714_0"
        /*0030*/ 	.string	"-arch sm_100a -m 64 "



//--------------------- .note.nv.cuinfo           --------------------------
	.section	.note.nv.cuinfo,"",@"SHT_NOTE"
	.sectionflags	@"SHF_NOTE_NV_CUINFO"
        /*0018*/ 	.short	0x0002
        /*001a*/ 	.short	0x0064
        /*001c*/ 	.short	0x0082
	.zero		2


//--------------------- .nv.info                  --------------------------
	.section	.nv.info,"",@"SHT_CUDA_INFO"
	.align	4


	//----- nvinfo : EIATTR_REGCOUNT
	.align		4
        /*0000*/ 	.byte	0x04, 0x2f
        /*0002*/ 	.short	(.L_12 - .L_11)
	.align		4
.L_11:
        /*0004*/ 	.word	index@(_ZN7cutlass13device_kernelIN5flash11enable_sm90INS1_16FlashAttnFwdSm90INS1_25CollectiveMainloopFwdSm90ILi2EN4cute5tupleIJNS5_1CILi1EEES8_S8_EEENS6_IJNS7_ILi128EEENS7_ILi96EEENS7_ILi192EEEEEELi192ENS_10bfloat16_tEfNS_4arch4Sm90ELb1ELb0ELb0ELb1ELb1ELb1ELb0ELb1ELb1ELb1ELb0ELb0EEENS1_21CollectiveEpilogueFwdINS6_IJSA_SC_SB_EEES9_SE_SG_Li256ELb1ELb1ELb0ELb0EEENS1_36VarlenDynamicPersistentTileSchedulerILi128ELi96ELi256ELi128ELb0ELb1ELb1ELb1ELb1ELb1EEEEEEEEEvNT_6ParamsE)
        /*0008*/ 	.word	0x00000004


	//----- nvinfo : EIATTR_FRAME_SIZE
	.align		4
.L_12:
        /*000c*/ 	.byte	0x04, 0x11
        /*000e*/ 	.short	(.L_14 - .L_13)
	.align		4
.L_13:
        /*0010*/ 	.word	index@(_ZN7cutlass13device_kernelIN5flash11enable_sm90INS1_16FlashAttnFwdSm90INS1_25CollectiveMainloopFwdSm90ILi2EN4cute5tupleIJNS5_1CILi1EEES8_S8_EEENS6_IJNS7_ILi128EEENS7_ILi96EEENS7_ILi192EEEEEELi192ENS_10bfloat16_tEfNS_4arch4Sm90ELb1ELb0ELb0ELb1ELb1ELb1ELb0ELb1ELb1ELb1ELb0ELb0EEENS1_21CollectiveEpilogueFwdINS6_IJSA_SC_SB_EEES9_SE_SG_Li256ELb1ELb1ELb0ELb0EEENS1_36VarlenDynamicPersistentTileSchedulerILi128ELi96ELi256ELi128ELb0ELb1ELb1ELb1ELb1ELb1EEEEEEEEEvNT_6ParamsE)
        /*0014*/ 	.word	0x00000000


	//----- nvinfo : EIATTR_REGCOUNT
	.align		4
.L_14:
        /*0018*/ 	.byte	0x04, 0x2f
        /*001a*/ 	.short	(.L_16 - .L_15)
	.align		4
.L_15:
        /*001c*/ 	.word	index@(_ZN7cutlass13device_kernelIN5flash11enable_sm90INS1_16FlashAttnFwdSm90INS1_25CollectiveMainloopFwdSm90ILi2EN4cute5tupleIJNS5_1CILi1EEES8_S8_EEENS6_IJNS7_ILi128EEENS7_ILi96EEENS7_ILi192EEEEEELi192ENS_10bfloat16_tEfNS_4arch4Sm90ELb1ELb0ELb0ELb1ELb1ELb0ELb0ELb1ELb1ELb1ELb0ELb0EEENS1_21CollectiveEpilogueFwdINS6_IJSA_SC_SB_EEES9_SE_SG_Li256ELb1ELb1ELb0ELb0EEENS1_36VarlenDynamicPersistentTileSchedulerILi128ELi96ELi256ELi128ELb0ELb1ELb1ELb1ELb1ELb1EEEEEEEEEvNT_6ParamsE)
        /*0020*/ 	.word	0x00000004


	//----- nvinfo : EIATTR_FRAME_SIZE
	.align		4
.L_16:
        /*0024*/ 	.byte	0x04, 0x11
        /*0026*/ 	.short	(.L_18 - .L_17)
	.align		4
.L_17:
        /*0028*/ 	.word	index@(_ZN7cutlass13device_kernelIN5flash11enable_sm90INS1_16FlashAttnFwdSm90INS1_25CollectiveMainloopFwdSm90ILi2EN4cute5tupleIJNS5_1CILi1EEES8_S8_EEENS6_IJNS7_ILi128EEENS7_ILi96EEENS7_ILi192EEEEEELi192ENS_10bfloat16_tEfNS_4arch4Sm90ELb1ELb0ELb0ELb1ELb1ELb0ELb0ELb1ELb1ELb1ELb0ELb0EEENS1_21CollectiveEpilogueFwdINS6_IJSA_SC_SB_EEES9_SE_SG_Li256ELb1ELb1ELb0ELb0EEENS1_36VarlenDynamicPersistentTileSchedulerILi128ELi96ELi256ELi128ELb0ELb1ELb1ELb1ELb1ELb1EEEEEEEEEvNT_6ParamsE)
        /*002c*/ 	.word	0x00000000


	//----- nvinfo : EIATTR_REGCOUNT
	.align		4
.L_18:
        /*0030*/ 	.byte	0x04, 0x2f
        /*0032*/ 	.short	(.L_20 - .L_19)
	.align		4
.L_19:
        /*0034*/ 	.word	index@(_ZN7cutlass13device_kernelIN5flash11enable_sm90INS1_16FlashAttnFwdSm90INS1_25CollectiveMainloopFwdSm90ILi2EN4cute5tupleIJNS5_1CILi1EEES8_S8_EEENS6_IJNS7_ILi128EEENS7_ILi96EEENS7_ILi192EEEEEELi192ENS_10bfloat16_tEfNS_4arch4Sm90ELb1ELb0ELb0ELb0ELb1ELb0ELb0ELb1ELb1ELb1ELb0ELb0EEENS1_21CollectiveEpilogueFwdINS6_IJSA_SC_SB_EEES9_SE_SG_Li256ELb0ELb1ELb0ELb0EEENS1_30DynamicPersistentTileSchedulerILi256ELi128ELb0ELb1ELb1EEEEEEEEEvNT_6ParamsE)
        /*0038*/ 	.word	0x00000004


	//----- nvinfo : EIATTR_FRAME_SIZE
	.align		4
.L_20:
        /*003c*/ 	.byte	0x04, 0x11
        /*003e*/ 	.short	(.L_22 - .L_21)
	.align		4
.L_21:
        /*0040*/ 	.word	index@(_ZN7cutlass13device_kernelIN5flash11enable_sm90INS1_16FlashAttnFwdSm90INS1_25CollectiveMainloopFwdSm90ILi2EN4cute5tupleIJNS5_1CILi1EEES8_S8_EEENS6_IJNS7_ILi128EEENS7_ILi96EEENS7_ILi192EEEEEELi192ENS_10bfloat16_tEfNS_4arch4Sm90ELb1ELb0ELb0ELb0ELb1ELb0ELb0ELb1ELb1ELb1ELb0ELb0EEENS1_21CollectiveEpilogueFwdINS6_IJSA_SC_SB_EEES9_SE_SG_Li256ELb0ELb1ELb0ELb0EEENS1_30DynamicPersistentTileSchedulerILi256ELi128ELb0ELb1ELb1EEEEEEEEEvNT_6ParamsE)
        /*0044*/ 	.word	0x00000000


	//----- nvinfo : EIATTR_REGCOUNT
	.align		4
.L_22:
        /*0048*/ 	.byte	0x04, 0x2f
        /*004a*/ 	.short	(.L_24 - .L_23)
	.align		4
.L_23:
        /*004c*/ 	.word	index@(_ZN7cutlass13device_kernelIN5flash11enable_sm90INS1_16FlashAttnFwdSm90INS1_25CollectiveMainloopFwdSm90ILi2EN4cute5tupleIJNS5_1CILi1EEES8_S8_EEENS6_IJNS7_ILi128EEENS7_ILi96EEENS7_ILi192EEEEEELi192ENS_10bfloat16_tEfNS_4arch4Sm90ELb0ELb1ELb0ELb1ELb1ELb1ELb0ELb1ELb1ELb1ELb0ELb0EEENS1_21CollectiveEpilogueFwdINS6_IJSA_SC_SB_EEES9_SE_SG_Li256ELb1ELb1ELb0ELb0EEENS1_36VarlenDynamicPersistentTileSchedulerILi128ELi96ELi256ELi128ELb0ELb1ELb1ELb1ELb0ELb1EEEEEEEEEvNT_6ParamsE)
        /*0050*/ 	.word	0x00000004


	//----- nvinfo : EIATTR_FRAME_SIZE
	.align		4
.L_24:
        /*0054*/ 	.byte	0x04, 0x11
        /*0056*/ 	.short	(.L_26 - .L_25)
	.align		4
.L_25:
        /*0058*/ 	.word	index@(_ZN7cutlass13device_kernelIN5flash11enable_sm90INS1_16FlashAttnFwdSm90INS1_25CollectiveMainloopFwdSm90ILi2EN4cute5tupleIJNS5_1CILi1EEES8_S8_EEENS6_IJNS7_ILi128EEENS7_ILi96EEENS7_ILi192EEEEEELi192ENS_10bfloat16_tEfNS_4arch4Sm90ELb0ELb1ELb0ELb1ELb1ELb1ELb0ELb1ELb1ELb1ELb0ELb0EEENS1_21CollectiveEpilogueFwdINS6_IJSA_SC_SB_EEES9_SE_SG_Li256ELb1ELb1ELb0ELb0EEENS1_36VarlenDynamicPersistentTileSchedulerILi128ELi96ELi256ELi128ELb0ELb1ELb1ELb1ELb0ELb1EEEEEEEEEvNT_6ParamsE)
        /*005c*/ 	.word	0x00000000


	//----- nvinfo : EIATTR_REGCOUNT
	.align		4
.L_26:
        /*0060*/ 	.byte	0x04, 0x2f
        /*0062*/ 	.short	(.L_28 - .L_27)
	.align		4
.L_27:
        /*0064*/ 	.word	index@(_ZN7cutlass13device_kernelIN5flash11enable_sm90INS1_16FlashAttnFwdSm90INS1_25CollectiveMainloopFwdSm90ILi2EN4cute5tupleIJNS5_1CILi1EEES8_S8_EEENS6_IJNS7_ILi128EEENS7_ILi96EEENS7_ILi192EEEEEELi192ENS_10bfloat16_tEfNS_4arch4Sm90ELb0ELb1ELb0ELb1ELb1ELb0ELb0ELb1ELb1ELb1ELb0ELb0EEENS1_21CollectiveEpilogueFwdINS6_IJSA_SC_SB_EEES9_SE_SG_Li256ELb1ELb1ELb0ELb0EEENS1_36VarlenDynamicPersistentTileSchedulerILi128ELi96ELi256ELi128ELb0ELb1ELb1ELb1ELb0ELb1EEEEEEEEEvNT_6ParamsE)
        /*0068*/ 	.word	0x00000004


	//----- nvinfo : EIATTR_FRAME_SIZE
	.align		4
.L_28:
        /*006c*/ 	.byte	0x04, 0x11
        /*006e*/ 	.short	(.L_30 - .L_29)
	.align		4
.L_29:
        /*0070*/ 	.word	index@(_ZN7cutlass13device_kernelIN5flash11enable_sm90INS1_16FlashAttnFwdSm90INS1_25CollectiveMainloopFwdSm90ILi2EN4cute5tupleIJNS5_1CILi1EEES8_S8_EEENS6_IJNS7_ILi128EEENS7_ILi96EEENS7_ILi192EEEEEELi192ENS_10bfloat16_tEfNS_4arch4Sm90ELb0ELb1ELb0ELb1ELb1ELb0ELb0ELb1ELb1ELb1ELb0ELb0EEENS1_21CollectiveEpilogueFwdINS6_IJSA_SC_SB_EEES9_SE_SG_Li256ELb1ELb1ELb0ELb0EEENS1_36VarlenDynamicPersistentTileSchedulerILi128ELi96ELi256ELi128ELb0ELb1ELb1ELb1ELb0ELb1EEEEEEEEEvNT_6ParamsE)
        /*0074*/ 	.word	0x00000000


	//----- nvinfo : EIATTR_REGCOUNT
	.align		4
.L_30:
        /*0078*/ 	.byte	0x04, 0x2f
        /*007a*/ 	.short	(.L_32 - .L_31)
	.align		4
.L_31:
        /*007c*/ 	.word	index@(_ZN7cutlass13device_kernelIN5flash11enable_sm90INS1_16FlashAttnFwdSm90INS1_25CollectiveMainloopFwdSm90ILi2EN4cute5tupleIJNS5_1CILi1EEES8_S8_EEENS6_IJNS7_ILi128EEENS7_ILi96EEENS7_ILi192EEEEEELi192ENS_10bfloat16_tEfNS_4arch4Sm90ELb0ELb1ELb0ELb0ELb1ELb0ELb0ELb1ELb1ELb1ELb0ELb0EEENS1_21CollectiveEpilogueFwdINS6_IJSA_SC_SB_EEES9_SE_SG_Li256ELb0ELb1ELb0ELb0EEENS1_30DynamicPersistentTileSchedulerILi256ELi128ELb0ELb1ELb1EEEEEEEEEvNT_6ParamsE)
        /*0080*/ 	.word	0x00000004


	//----- nvinfo : EIATTR_FRAME_SIZE
	.align		4
.L_32:
        /*0084*/ 	.byte	0x04, 0x11
        /*0086*/ 	.short	(.L_34 - .L_33)
	.align		4
.L_33:
        /*0088*/ 	.word	index@(_ZN7cutlass13device_kernelIN5flash11enable_sm90INS1_16FlashAttnFwdSm90INS1_25CollectiveMainloopFwdSm90ILi2EN4cute5tupleIJNS5_1CILi1EEES8_S8_EEENS6_IJNS7_ILi128EEENS7_ILi96EEENS7_ILi192EEEEEELi192ENS_10bfloat16_tEfNS_4arch4Sm90ELb0ELb1ELb0ELb0ELb1ELb0ELb0ELb1ELb1ELb1ELb0ELb0EEENS1_21CollectiveEpilogueFwdINS6_IJSA_SC_SB_EEES9_SE_SG_Li256ELb0ELb1ELb0ELb0EEENS1_30DynamicPersistentTileSchedulerILi256ELi128ELb0ELb1ELb1EEEEEEEEEvNT_6ParamsE)
        /*008c*/ 	.word	0x00000000


	//----- nvinfo : EIATTR_REGCOUNT
	.align		4
.L_34:
        /*0090*/ 	.byte	0x04, 0x2f
        /*0092*/ 	.short	(.L_36 - .L_35)
	.align		4
.L_35:
        /*0094*/ 	.word	index@(_ZN7cutlass13device_kernelIN5flash11enable_sm90INS1_16FlashAttnFwdSm90INS1_25CollectiveMainloopFwdSm90ILi2EN4cute5tupleIJNS5_1CILi1EEES8_S8_EEENS6_IJNS7_ILi128EEENS7_ILi96EEENS7_ILi192EEEEEELi192ENS_10bfloat16_tEfNS_4arch4Sm90ELb0ELb0ELb0ELb1ELb1ELb1ELb0ELb1ELb1ELb1ELb0ELb0EEENS1_21CollectiveEpilogueFwdINS6_IJSA_SC_SB_EEES9_SE_SG_Li256ELb1ELb1ELb0ELb0EEENS1_36VarlenDynamicPersistentTileSchedulerILi128ELi96ELi256ELi128ELb0ELb1ELb1ELb0ELb1ELb1EEEEEEEEEvNT_6ParamsE)
        /*0098*/ 	.word	0x00000004


	//----- nvinfo : EIATTR_FRAME_SIZE
	.align		4
.L_36:
        /*009c*/ 	.byte	0x04, 0x11
        /*009e*/ 	.short	(.L_38 - .L_37)
	.align		4
.L_37:
        /*00a0*/ 	.word	index@(_ZN7cutlass13device_kernelIN5flash11enable_sm90INS1_16FlashAttnFwdSm90INS1_25CollectiveMainloopFwdSm90ILi2EN4cute5tupleIJNS5_1CILi1EEES8_S8_EEENS6_IJNS7_ILi128EEENS7_ILi96EEENS7_ILi192EEEEEELi192ENS_10bfloat16_tEfNS_4arch4Sm90ELb0ELb0ELb0ELb1ELb1ELb1ELb0ELb1ELb1ELb1ELb0ELb0EEENS1_21CollectiveEpilogueFwdINS6_IJSA_SC_SB_EEES9_SE_SG_Li256ELb1ELb1ELb0ELb0EEENS1_36VarlenDynamicPersistentTileSchedulerILi128ELi96ELi256ELi128ELb0ELb1ELb1ELb0ELb1ELb1EEEEEEEEEvNT_6ParamsE)
        /*00a4*/ 	.word	0x00000000


	//----- nvinfo : EIATTR_REGCOUNT
	.align		4
.L_38:
        /*00a8*/ 	.byte	0x04, 0x2f
        /*00aa*/ 	.short	(.L_40 - .L_39)
	.align		4
.L_39:
        /*00ac*/ 	.word	index@(_ZN7cutlass13device_kernelIN5flash11enable_sm90INS1_16FlashAttnFwdSm90INS1_25CollectiveMainloopFwdSm90ILi2EN4cute5tupleIJNS5_1CILi1EEES8_S8_EEENS6_IJNS7_ILi128EEENS7_ILi96EEENS7_ILi192EEEEEELi192ENS_10bfloat16_tEfNS_4arch4Sm90ELb0ELb0ELb0ELb1ELb1ELb0ELb0ELb1ELb1ELb1ELb0ELb0EEENS1_21CollectiveEpilogueFwdINS6_IJSA_SC_SB_EEES9_SE_SG_Li256ELb1ELb1ELb0ELb0EEENS1_36VarlenDynamicPersistentTileSchedulerILi128ELi96ELi256ELi128ELb0ELb1ELb1ELb0ELb1ELb1EEEEEEEEEvNT_6ParamsE)
        /*00b0*/ 	.word	0x00000004


	//----- nvinfo : EIATTR_FRAME_SIZE
	.align		4
.L_40:
        /*00b4*/ 	.byte	0x04, 0x11
        /*00b6*/ 	.short	(.L_42 - .L_41)
	.align		4
.L_41:
        /*00b8*/ 	.word	index@(_ZN7cutlass13device_kernelIN5flash11enable_sm90INS1_16FlashAttnFwdSm90INS1_25CollectiveMainloopFwdSm90ILi2EN4cute5tupleIJNS5_1CILi1EEES8_S8_EEENS6_IJNS7_ILi128EEENS7_ILi96EEENS7_ILi192EEEEEELi192ENS_10bfloat16_tEfNS_4arch4Sm90ELb0ELb0ELb0ELb1ELb1ELb0ELb0ELb1ELb1ELb1ELb0ELb0EEENS1_21CollectiveEpilogueFwdINS6_IJSA_SC_SB_EEES9_SE_SG_Li256ELb1ELb1ELb0ELb0EEENS1_36VarlenDynamicPersistentTileSchedulerILi128ELi96ELi256ELi128ELb0ELb1ELb1ELb0ELb1ELb1EEEEEEEEEvNT_6ParamsE)
        /*00bc*/ 	.word	0x00000000


	//----- nvinfo : EIATTR_REGCOUNT
	.align		4
.L_42:
        /*00c0*/ 	.byte	0x04, 0x2f
        /*00c2*/ 	.short	(.L_44 - .L_43)
	.align		4
.L_43:
        /*00c4*/ 	.word	index@(_ZN7cutlass13device_kernelIN5flash11enable_sm90INS1_16FlashAttnFwdSm90INS1_25CollectiveMainloopFwdSm90ILi2EN4cute5tupleIJNS5_1CILi1EEES8_S8_EEENS6_IJNS7_ILi128EEENS7_ILi96EEENS7_ILi192EEEEEELi192ENS_10bfloat16_tEfNS_4arch4Sm90ELb0ELb0ELb0ELb0ELb1ELb0ELb0ELb1ELb1ELb1ELb0ELb0EEENS1_21CollectiveEpilogueFwdINS6_IJSA_SC_SB_EEES9_SE_SG_Li256ELb0ELb1ELb0ELb0EEENS1_29StaticPersistentTileSchedulerILb0EEEEEEEEEvNT_6ParamsE)
        /*00c8*/ 	.word	0x00000004


	//----- nvinfo : EIATTR_FRAME_SIZE
	.align		4
.L_44:
        /*00cc*/ 	.byte	0x04, 0x11
        /*00ce*/ 	.short	(.L_46 - .L_45)
	.align		4
.L_45:
        /*00d0*/ 	.word	index@(_ZN7cutlass13device_kernelIN5flash11enable_sm90INS1_16FlashAttnFwdSm90INS1_25CollectiveMainloopFwdSm90ILi2EN4cute5tupleIJNS5_1CILi1EEES8_S8_EEENS6_IJNS7_ILi128EEENS7_ILi96EEENS7_ILi192EEEEEELi192ENS_10bfloat16_tEfNS_4arch4Sm90ELb0ELb0ELb0ELb0ELb1ELb0ELb0ELb1ELb1ELb1ELb0ELb0EEENS1_21CollectiveEpilogueFwdINS6_IJSA_SC_SB_EEES9_SE_SG_Li256ELb0ELb1ELb0ELb0EEENS1_29StaticPersistentTileSchedulerILb0EEEEEEEEEvNT_6ParamsE)
        /*00d4*/ 	.word	0x00000000


	//----- nvinfo : EIATTR_MIN_STACK_SIZE
	.align		4
.L_46:
        /*00d8*/ 	.byte	0x04, 0x12
        /*00da*/ 	.short	(.L_48 - .L_47)
	.align		4
.L_47:
        /*00dc*/ 	.word	index@(_ZN7cutlass13device_kernelIN5flash11enable_sm90INS1_16FlashAttnFwdSm90INS1_25CollectiveMainloopFwdSm90ILi2EN4cute5tupleIJNS5_1CILi1EEES8_S8_EEENS6_IJNS7_ILi128EEENS7_ILi96EEENS7_ILi192EEEEEELi192ENS_10bfloat16_tEfNS_4arch4Sm90ELb0ELb0ELb0ELb0ELb1ELb0ELb0ELb1ELb1ELb1ELb0ELb0EEENS1_21CollectiveEpilogueFwdINS6_IJSA_SC_SB_EEES9_SE_SG_Li256ELb0ELb1ELb0ELb0EEENS1_29StaticPersistentTileSchedulerILb0EEEEEEEEEvNT_6ParamsE)
        /*00e0*/ 	.word	0x00000000


	//----- nvinfo : EIATTR_MIN_STACK_SIZE
	.align		4
.L_48:
        /*00e4*/ 	.byte	0x04, 0x12
        /*00e6*/ 	.short	(.L_50 - .L_49)
	.align		4
.L_49:
        /*00e8*/ 	.word	index@(_ZN7cutlass13device_kernelIN5flash11enable_sm90INS1_16FlashAttnFwdSm90INS1_25CollectiveMainloopFwdSm90ILi2EN4cute5tupleIJNS5_1CILi1EEES8_S8_EEENS6_IJNS7_ILi128EEENS7_ILi96EEENS7_ILi192EEEEEELi192ENS_10bfloat16_tEfNS_4arch4Sm90ELb0ELb0ELb0ELb1ELb1ELb0ELb0ELb1ELb1ELb1ELb0ELb0EEENS1_21CollectiveEpilogueFwdINS6_IJSA_SC_SB_EEES9_SE_SG_Li256ELb1ELb1ELb0ELb0EEENS1_36VarlenDynamicPersistentTileSchedulerILi128ELi96ELi256ELi128ELb0ELb1ELb1ELb0ELb1ELb1EEEEEEEEEvNT_6ParamsE)
        /*00ec*/ 	.word	0x00000000


	//----- nvinfo : EIATTR_MIN_STACK_SIZE
	.align		4
.L_50:
        /*00f0*/ 	.byte	0x04, 0x12
        /*00f2*/ 	.short	(.L_52 - .L_51)
	.align		4
.L_51:
        /*00f4*/ 	.word	index@(_ZN7cutlass13device_kernelIN5flash11enable_sm90INS1_16FlashAttnFwdSm90INS1_25CollectiveMainloopFwdSm90ILi2EN4cute5tupleIJNS5_1CILi1EEES8_S8_EEENS6_IJNS7_ILi128EEENS7_ILi96EEENS7_ILi192EEEEEELi192ENS_10bfloat16_tEfNS_4arch4Sm90ELb0ELb0ELb0ELb1ELb1ELb1ELb0ELb1ELb1ELb1ELb0ELb0EEENS1_21CollectiveEpilogueFwdINS6_IJSA_SC_SB_EEES9_SE_SG_Li256ELb1ELb1ELb0ELb0EEENS1_36VarlenDynamicPersistentTileSchedulerILi128ELi96ELi256ELi128ELb0ELb1ELb1ELb0ELb1ELb1EEEEEEEEEvNT_6ParamsE)
        /*00f8*/ 	.word	0x00000000


	//----- nvinfo : EIATTR_MIN_STACK_SIZE
	.align		4
.L_52:
        /*00fc*/ 	.byte	0x04, 0x12
        /*00fe*/ 	.short	(.L_54 - .L_53)
	.align		4
.L_53:
        /*0100*/ 	.word	index@(_ZN7cutlass13device_kernelIN5flash11enable_sm90INS1_16FlashAttnFwdSm90INS1_25CollectiveMainloopFwdSm90ILi2EN4cute5tupleIJNS5_1CILi1EEES8_S8_EEENS6_IJNS7_ILi128EEENS7_ILi96EEENS7_ILi192EEEEEELi192ENS_10bfloat16_tEfNS_4arch4Sm90ELb0ELb1ELb0ELb0ELb1ELb0ELb0ELb1ELb1ELb1ELb0ELb0EEENS1_21CollectiveEpilogueFwdINS6_IJSA_SC_SB_EEES9_SE_SG_Li256ELb0ELb1ELb0ELb0EEENS1_30DynamicPersistentTileSchedulerILi256ELi128ELb0ELb1ELb1EEEEEEEEEvNT_6ParamsE)
        /*0104*/ 	.word	0x00000000


	//----- nvinfo : EIATTR_MIN_STACK_SIZE
	.align		4
.L_54:
        /*0108*/ 	.byte	0x04, 0x12
        /*010a*/ 	.short	(.L_56 - .L_55)
	.align		4
.L_55:
        /*010c*/ 	.word	index@(_ZN7cutlass13device_kernelIN5flash11enable_sm90INS1_16FlashAttnFwdSm90INS1_25CollectiveMainloopFwdSm90ILi2EN4cute5tupleIJNS5_1CILi1EEES8_S8_EEENS6_IJNS7_ILi128EEENS7_ILi96EEENS7_ILi192EEEEEELi192ENS_10bfloat16_tEfNS_4arch4Sm90ELb0ELb1ELb0ELb1ELb1ELb0ELb0ELb1ELb1ELb1ELb0ELb0EEENS1_21CollectiveEpilogueFwdINS6_IJSA_SC_SB_EEES9_SE_SG_Li256ELb1ELb1ELb0ELb0EEENS1_36VarlenDynamicPersistentTileSchedulerILi128ELi96ELi256ELi128ELb0ELb1ELb1ELb1ELb0ELb1EEEEEEEEEvNT_6ParamsE)
        /*0110*/ 	.word	0x00000000


	//----- nvinfo : EIATTR_MIN_STACK_SIZE
	.align		4
.L_56:
        /*0114*/ 	.byte	0x04, 0x12
        /*0116*/ 	.short	(.L_58 - .L_57)
	.align		4
.L_57:
        /*0118*/ 	.word	index@(_ZN7cutlass13device_kernelIN5flash11enable_sm90INS1_16FlashAttnFwdSm90INS1_25CollectiveMainloopFwdSm90ILi2EN4cute5tupleIJNS5_1CILi1EEES8_S8_EEENS6_IJNS7_ILi128EEENS7_ILi96EEENS7_ILi192EEEEEELi192ENS_10bfloat16_tEfNS_4arch4Sm90ELb0ELb1ELb0ELb1ELb1ELb1ELb0ELb1ELb1ELb1ELb0ELb0EEENS1_21CollectiveEpilogueFwdINS6_IJSA_SC_SB_EEES9_SE_SG_Li256ELb1ELb1ELb0ELb0EEENS1_36VarlenDynamicPersistentTileSchedulerILi128ELi96ELi256ELi128ELb0ELb1ELb1ELb1ELb0ELb1EEEEEEEEEvNT_6ParamsE)
        /*011c*/ 	.word	0x00000000


	//----- nvinfo : EIATTR_MIN_STACK_SIZE
	.align		4
.L_58:
        /*0120*/ 	.byte	0x04, 0x12
        /*0122*/ 	.short	(.L_60 - .L_59)
	.align		4
.L_59:
        /*0124*/ 	.word	index@(_ZN7cutlass13device_kernelIN5flash11enable_sm90INS1_16FlashAttnFwdSm90INS1_25CollectiveMainloopFwdSm90ILi2EN4cute5tupleIJNS5_1CILi1EEES8_S8_EEENS6_IJNS7_ILi128EEENS7_ILi96EEENS7_ILi192EEEEEELi192ENS_10bfloat16_tEfNS_4arch4Sm90ELb1ELb0ELb0ELb0ELb1ELb0ELb0ELb1ELb1ELb1ELb0ELb0EEENS1_21CollectiveEpilogueFwdINS6_IJSA_SC_SB_EEES9_SE_SG_Li256ELb0ELb1ELb0ELb0EEENS1_30DynamicPersistentTileSchedulerILi256ELi128ELb0ELb1ELb1EEEEEEEEEvNT_6ParamsE)
        /*0128*/ 	.word	0x00000000


	//----- nvinfo : EIATTR_MIN_STACK_SIZE
	.align		4
.L_60:
        /*012c*/ 	.byte	0x04, 0x12
        /*012e*/ 	.short	(.L_62 - .L_61)
	.align		4
.L_61:
        /*0130*/ 	.word	index@(_ZN7cutlass13device_kernelIN5flash11enable_sm90INS1_16FlashAttnFwdSm90INS1_25CollectiveMainloopFwdSm90ILi2EN4cute5tupleIJNS5_1CILi1EEES8_S8_EEENS6_IJNS7_ILi128EEENS7_ILi96EEENS7_ILi192EEEEEELi192ENS_10bfloat16_tEfNS_4arch4Sm90ELb1ELb0ELb0ELb1ELb1ELb0ELb0ELb1ELb1ELb1ELb0ELb0EEENS1_21CollectiveEpilogueFwdINS6_IJSA_SC_SB_EEES9_SE_SG_Li256ELb1ELb1ELb0ELb0EEENS1_36VarlenDynamicPersistentTileSchedulerILi128ELi96ELi256ELi128ELb0ELb1ELb1ELb1ELb1ELb1EEEEEEEEEvNT_6ParamsE)
        /*0134*/ 	.word	0x00000000


	//----- nvinfo : EIATTR_MIN_STACK_SIZE
	.align		4
.L_62:
        /*0138*/ 	.byte	0x04, 0x12
        /*013a*/ 	.short	(.L_64 - .L_63)
	.align		4
.L_63:
        /*013c*/ 	.word	index@(_ZN7cutlass13device_kernelIN5flash11enable_sm90INS1_16FlashAttnFwdSm90INS1_25CollectiveMainloopFwdSm90ILi2EN4cute5tupleIJNS5_1CILi1EEES8_S8_EEENS6_IJNS7_ILi128EEENS7_ILi96EEENS7_ILi192EEEEEELi192ENS_10bfloat16_tEfNS_4arch4Sm90ELb1ELb0ELb0ELb1ELb1ELb1ELb0ELb1ELb1ELb1ELb0ELb0EEENS1_21CollectiveEpilogueFwdINS6_IJSA_SC_SB_EEES9_SE_SG_Li256ELb1ELb1ELb0ELb0EEENS1_36VarlenDynamicPersistentTileSchedulerILi128ELi96ELi256ELi128ELb0ELb1ELb1ELb1ELb1ELb1EEEEEEEEEvNT_6ParamsE)
        /*0140*/ 	.word	0x00000000
.L_64:


//--------------------- .nv.compat                --------------------------
	.section	.nv.compat,"",@"SHT_CUDA_COMPAT_INFO"
	.align	4
        /*0000*/ 	.byte	0x02, 0x09, 0x01, 0x00, 0x02, 0x02, 0x01, 0x00, 0x02, 0x05, 0x05, 0x00, 0x03, 0x07, 0x01, 0x01
        /*0010*/ 	.byte	0x02, 0x03, 0x00, 0x00, 0x02, 0x06, 0x01, 0x00, 0x04, 0x0b, 0x08, 0x00, 0x09, 0x00, 0x00, 0x00
        /*0020*/ 	.byte	0x00, 0x00, 0x00, 0x00


//--------------------- .nv.info._ZN7cutlass13device_kernelIN5flash11enable_sm90INS1_16FlashAttnFwdSm90INS1_25CollectiveMainloopFwdSm90ILi2EN4cute5tupleIJNS5_1CILi1EEES8_S8_EEENS6_IJNS7_ILi128EEENS7_ILi96EEENS7_ILi192EEEEEELi192ENS_10bfloat16_tEfNS_4arch4Sm90ELb0ELb0ELb0ELb0ELb1ELb0ELb0ELb1ELb1ELb1ELb0ELb0EEENS1_21CollectiveEpilogueFwdINS6_IJSA_SC_SB_EEES9_SE_SG_Li256ELb0ELb1ELb0ELb0EEENS1_29StaticPersistentTileSchedulerILb0EEEEEEEEEvNT_6ParamsE --------------------------
	.section	.nv.info._ZN7cutlass13device_kernelIN5flash11enable_sm90INS1_16FlashAttnFwdSm90INS1_25CollectiveMainloopFwdSm90ILi2EN4cute5tupleIJNS5_1CILi1EEES8_S8_EEENS6_IJNS7_ILi128EEENS7_ILi96EEENS7_ILi192EEEEEELi192ENS_10bfloat16_tEfNS_4arch4Sm90ELb0ELb0ELb0ELb0ELb1ELb0ELb0ELb1ELb1ELb1ELb0ELb0EEENS1_21CollectiveEpilogueFwdINS6_IJSA_SC_SB_EEES9_SE_SG_Li256ELb0ELb1ELb0ELb0EEENS1_29StaticPersistentTileSchedulerILb0EEEEEEEEEvNT_6ParamsE,"",@"SHT_CUDA_INFO"
	.sectionflags	@""
	.align	4


	//----- nvinfo : EIATTR_CUDA_API_VERSION
	.align		4
        /*0000*/ 	.byte	0x04, 0x37
        /*0002*/ 	.short	(.L_66 - .L_65)
.L_65:
        /*0004*/ 	.word	0x00000082


	//----- nvinfo : EIATTR_KPARAM_INFO
	.align		4
.L_66:
        /*0008*/ 	.byte	0x04, 0x17
        /*000a*/ 	.short	(.L_68 - .L_67)
.L_67:
        /*000c*/ 	.word	0x00000000
        /*0010*/ 	.short	0x0000
        /*0012*/ 	.short	0x0000
        /*0014*/ 	.byte	0x00, 0xf0, 0x01, 0x28


	//----- nvinfo : EIATTR_SPARSE_MMA_MASK
	.align		4
.L_68:
        /*0018*/ 	.byte	0x03, 0x50
        /*001a*/ 	.short	0x0000


	//----- nvinfo : EIATTR_MAXREG_COUNT
	.align		4
        /*001c*/ 	.byte	0x03, 0x1b
        /*001e*/ 	.short	0x00a8


	//----- nvinfo : EIATTR_MERCURY_ISA_VERSION
	.align		4
        /*0020*/ 	.byte	0x03, 0x5f
        /*0022*/ 	.short	0x0101


	//----- nvinfo : EIATTR_VRC_CTA_INIT_COUNT
	.align		4
        /*0024*/ 	.byte	0x02, 0x4a
	.zero		1
	.zero		1


	//----- nvinfo : EIATTR_EXIT_INSTR_OFFSETS
	.align		4
        /*0028*/ 	.byte	0x04, 0x1c
        /*002a*/ 	.short	(.L_70 - .L_69)


	//   ....[0]....
.L_69:
        /*002c*/ 	.word	0x00000010


	//----- nvinfo : EIATTR_MAX_THREADS
	.align		4
.L_70:
        /*0030*/ 	.byte	0x04, 0x05
        /*0032*/ 	.short	(.L_72 - .L_71)
.L_71:
        /*0034*/ 	.word	0x00000180
        /*0038*/ 	.word	0x00000001
        /*003c*/ 	.word	0x00000001


	//----- nvinfo : EIATTR_CBANK_PARAM_SIZE
	.align		4
.L_72:
        /*0040*/ 	.byte	0x03, 0x19
        /*0042*/ 	.short	0x0a00


	//----- nvinfo : EIATTR_PARAM_CBANK
	.align		4
        /*0044*/ 	.byte	0x04, 0x0a
        /*0046*/ 	.short	(.L_74 - .L_73)
	.align		4
.L_73:
        /*0048*/ 	.word	index@(.nv.constant0._ZN7cutlass13device_kernelIN5flash11enable_sm90INS1_16FlashAttnFwdSm90INS1_25CollectiveMainloopFwdSm90ILi2EN4cute5tupleIJNS5_1CILi1EEES8_S8_EEENS6_IJNS7_ILi128EEENS7_ILi96EEENS7_ILi192EEEEEELi192ENS_10bfloat16_tEfNS_4arch4Sm90ELb0ELb0ELb0ELb0ELb1ELb0ELb0ELb1ELb1ELb1ELb0ELb0EEENS1_21CollectiveEpilogueFwdINS6_IJSA_SC_SB_EEES9_SE_SG_Li256ELb0ELb1ELb0ELb0EEENS1_29StaticPersistentTileSchedulerILb0EEEEEEEEEvNT_6ParamsE)
        /*004c*/ 	.short	0x0380
        /*004e*/ 	.short	0x0a00


	//----- nvinfo : EIATTR_SW_WAR
	.align		4
.L_74:
        /*0050*/ 	.byte	0x04, 0x36
        /*0052*/ 	.short	(.L_76 - .L_75)
.L_75:
        /*0054*/ 	.word	0x00000008
.L_76:


//--------------------- .nv.info._ZN7cutlass13device_kernelIN5flash11enable_sm90INS1_16FlashAttnFwdSm90INS1_25CollectiveMainloopFwdSm90ILi2EN4cute5tupleIJNS5_1CILi1EEES8_S8_EEENS6_IJNS7_ILi128EEENS7_ILi96EEENS7_ILi192EEEEEELi192ENS_10bfloat16_tEfNS_4arch4Sm90ELb0ELb0ELb0ELb1ELb1ELb0ELb0ELb1ELb1ELb1ELb0ELb0EEENS1_21CollectiveEpilogueFwdINS6_IJSA_SC_SB_EEES9_SE_SG_Li256ELb1ELb1ELb0ELb0EEENS1_36VarlenDynamicPersistentTileSchedulerILi128ELi96ELi256ELi128ELb0ELb1ELb1ELb0ELb1ELb1EEEEEEEEEvNT_6ParamsE --------------------------
	.section	.nv.info._ZN7cutlass13device_kernelIN5flash11enable_sm90INS1_16FlashAttnFwdSm90INS1_25CollectiveMainloopFwdSm90ILi2EN4cute5tupleIJNS5_1CILi1EEES8_S8_EEENS6_IJNS7_ILi128EEENS7_ILi96EEENS7_ILi192EEEEEELi192ENS_10bfloat16_tEfNS_4arch4Sm90ELb0ELb0ELb0ELb1ELb1ELb0ELb0ELb1ELb1ELb1ELb0ELb0EEENS1_21CollectiveEpilogueFwdINS6_IJSA_SC_SB_EEES9_SE_SG_Li256ELb1ELb1ELb0ELb0EEENS1_36VarlenDynamicPersistentTileSchedulerILi128ELi96ELi256ELi128ELb0ELb1ELb1ELb0ELb1ELb1EEEEEEEEEvNT_6ParamsE,"",@"SHT_CUDA_INFO"
	.sectionflags	@""
	.align	4


	//----- nvinfo : EIATTR_CUDA_API_VERSION
	.align		4
        /*0000*/ 	.byte	0x04, 0x37
        /*0002*/ 	.short	(.L_78 - .L_77)
.L_77:
        /*0004*/ 	.word	0x00000082


	//----- nvinfo : EIATTR_KPARAM_INFO
	.align		4
.L_78:
        /*0008*/ 	.byte	0x04, 0x17
        /*000a*/ 	.short	(.L_80 - .L_79)
.L_79:
        /*000c*/ 	.word	0x00000000
        /*0010*/ 	.short	0x0000
        /*0012*/ 	.short	0x0000
        /*0014*/ 	.byte	0x00, 0xf0, 0x01, 0x2a


	//----- nvinfo : EIATTR_SPARSE_MMA_MASK
	.align		4
.L_80:
        /*0018*/ 	.byte	0x03, 0x50
        /*001a*/ 	.short	0x0000


	//----- nvinfo : EIATTR_MAXREG_COUNT
	.align		4
        /*001c*/ 	.byte	0x03, 0x1b
        /*001e*/ 	.short	0x00a8


	//----- nvinfo : EIATTR_MERCURY_ISA_VERSION
	.align		4
        /*0020*/ 	.byte	0x03, 0x5f
        /*0022*/ 	.short	0x0101


	//----- nvinfo : EIATTR_VRC_CTA_INIT_COUNT
	.align		4
        /*0024*/ 	.byte	0x02, 0x4a
	.zero		1
	.zero		1


	//----- nvinfo : EIATTR_EXIT_INSTR_OFFSETS
	.align		4
        /*0028*/ 	.byte	0x04, 0x1c
        /*002a*/ 	.short	(.L_82 - .L_81)


	//   ....[0]....
.L_81:
        /*002c*/ 	.word	0x00000010


	//----- nvinfo : EIATTR_MAX_THREADS
	.align		4
.L_82:
        /*0030*/ 	.byte	0x04, 0x05
        /*0032*/ 	.short	(.L_84 - .L_83)
.L_83:
        /*0034*/ 	.word	0x00000180
        /*0038*/ 	.word	0x00000001
        /*003c*/ 	.word	0x00000001


	//----- nvinfo : EIATTR_CBANK_PARAM_SIZE
	.align		4
.L_84:
        /*0040*/ 	.byte	0x03, 0x19
        /*0042*/ 	.short	0x0a80


	//----- nvinfo : EIATTR_PARAM_CBANK
	.align		4
        /*0044*/ 	.byte	0x04, 0x0a
        /*0046*/ 	.short	(.L_86 - .L_85)
	.align		4
.L_85:
        /*0048*/ 	.word	index@(.nv.constant0._ZN7cutlass13device_kernelIN5flash11enable_sm90INS1_16FlashAttnFwdSm90INS1_25CollectiveMainloopFwdSm90ILi2EN4cute5tupleIJNS5_1CILi1EEES8_S8_EEENS6_IJNS7_ILi128EEENS7_ILi96EEENS7_ILi192EEEEEELi192ENS_10bfloat16_tEfNS_4arch4Sm90ELb0ELb0ELb0ELb1ELb1ELb0ELb0ELb1ELb1ELb1ELb0ELb0EEENS1_21CollectiveEpilogueFwdINS6_IJSA_SC_SB_EEES9_SE_SG_Li256ELb1ELb1ELb0ELb0EEENS1_36VarlenDynamicPersistentTileSchedulerILi128ELi96ELi256ELi128ELb0ELb1ELb1ELb0ELb1ELb1EEEEEEEEEvNT_6ParamsE)
        /*004c*/ 	.short	0x0380
        /*004e*/ 	.short	0x0a80


	//----- nvinfo : EIATTR_SW_WAR
	.align		4
.L_86:
        /*0050*/ 	.byte	0x04, 0x36
        /*0052*/ 	.short	(.L_88 - .L_87)
.L_87:
        /*0054*/ 	.word	0x00000008
.L_88:


//--------------------- .nv.info._ZN7cutlass13device_kernelIN5flash11enable_sm90INS1_16FlashAttnFwdSm90INS1_25CollectiveMainloopFwdSm90ILi2EN4cute5tupleIJNS5_1CILi1EEES8_S8_EEENS6_IJNS7_ILi128EEENS7_ILi96EEENS7_ILi192EEEEEELi192ENS_10bfloat16_tEfNS_4arch4Sm90ELb0ELb0ELb0ELb1ELb1ELb1ELb0ELb1ELb1ELb1ELb0ELb0EEENS1_21CollectiveEpilogueFwdINS6_IJSA_SC_SB_EEES9_SE_SG_Li256ELb1ELb1ELb0ELb0EEENS1_36VarlenDynamicPersistentTileSchedulerILi128ELi96ELi256ELi128ELb0ELb1ELb1ELb0ELb1ELb1EEEEEEEEEvNT_6ParamsE --------------------------
	.section	.nv.info._ZN7cutlass13device_kernelIN5flash11enable_sm90INS1_16FlashAttnFwdSm90INS1_25CollectiveMainloopFwdSm90ILi2EN4cute5tupleIJNS5_1CILi1EEES8_S8_EEENS6_IJNS7_ILi128EEENS7_ILi96EEENS7_ILi192EEEEEELi192ENS_10bfloat16_tEfNS_4arch4Sm90ELb0ELb0ELb0ELb1ELb1ELb1ELb0ELb1ELb1ELb1ELb0ELb0EEENS1_21CollectiveEpilogueFwdINS6_IJSA_SC_SB_EEES9_SE_SG_Li256ELb1ELb1ELb0ELb0EEENS1_36VarlenDynamicPersistentTileSchedulerILi128ELi96ELi256ELi128ELb0ELb1ELb1ELb0ELb1ELb1EEEEEEEEEvNT_6ParamsE,"",@"SHT_CUDA_INFO"
	.sectionflags	@""
	.align	4


	//----- nvinfo : EIATTR_CUDA_API_VERSION
	.align		4
        /*0000*/ 	.byte	0x04, 0x37
        /*0002*/ 	.short	(.L_90 - .L_89)
.L_89:
        /*0004*/ 	.word	0x00000082


	//----- nvinfo : EIATTR_KPARAM_INFO
	.align		4
.L_90:
        /*0008*/ 	.byte	0x04, 0x17
        /*000a*/ 	.short	(.L_92 - .L_91)
.L_91:
        /*000c*/ 	.word	0x00000000
        /*0010*/ 	.short	0x0000
        /*0012*/ 	.short	0x0000
        /*0014*/ 	.byte	0x00, 0xf0, 0x01, 0x2a


	//----- nvinfo : EIATTR_SPARSE_MMA_MASK
	.align		4
.L_92:
        /*0018*/ 	.byte	0x03, 0x50
        /*001a*/ 	.short	0x0000


	//----- nvinfo : EIATTR_MAXREG_COUNT
	.align		4
        /*001c*/ 	.byte	0x03, 0x1b
        /*001e*/ 	.short	0x00a8


	//----- nvinfo : EIATTR_MERCURY_ISA_VERSION
	.align		4
        /*0020*/ 	.byte	0x03, 0x5f
        /*0022*/ 	.short	0x0101


	//----- nvinfo : EIATTR_VRC_CTA_INIT_COUNT
	.align		4
        /*0024*/ 	.byte	0x02, 0x4a
	.zero		1
	.zero		1


	//----- nvinfo : EIATTR_EXIT_INSTR_OFFSETS
	.align		4
        /*0028*/ 	.byte	0x04, 0x1c
        /*002a*/ 	.short	(.L_94 - .L_93)


	//   ....[0]....
.L_93:
        /*002c*/ 	.word	0x00000010


	//----- nvinfo : EIATTR_MAX_THREADS
	.align		4
.L_94:
        /*0030*/ 	.byte	0x04, 0x05
        /*0032*/ 	.short	(.L_96 - .L_95)
.L_95:
        /*0034*/ 	.word	0x00000180
        /*0038*/ 	.word	0x00000001
        /*003c*/ 	.word	0x00000001


	//----- nvinfo : EIATTR_CBANK_PARAM_SIZE
	.align		4
.L_96:
        /*0040*/ 	.byte	0x03, 0x19
        /*0042*/ 	.short	0x0a80


	//----- nvinfo : EIATTR_PARAM_CBANK
	.align		4
        /*0044*/ 	.byte	0x04, 0x0a
        /*0046*/ 	.short	(.L_98 - .L_97)
	.align		4
.L_97:
        /*0048*/ 	.word	index@(.nv.constant0._ZN7cutlass13device_kernelIN5flash11enable_sm90INS1_16FlashAttnFwdSm90INS1_25CollectiveMainloopFwdSm90ILi2EN4cute5tupleIJNS5_1CILi1EEES8_S8_EEENS6_IJNS7_ILi128EEENS7_ILi96EEENS7_ILi192EEEEEELi192ENS_10bfloat16_tEfNS_4arch4Sm90ELb0ELb0ELb0ELb1ELb1ELb1ELb0ELb1ELb1ELb1ELb0ELb0EEENS1_21CollectiveEpilogueFwdINS6_IJSA_SC_SB_EEES9_SE_SG_Li256ELb1ELb1ELb0ELb0EEENS1_36VarlenDynamicPersistentTileSchedulerILi128ELi96ELi256ELi128ELb0ELb1ELb1ELb0ELb1ELb1EEEEEEEEEvNT_6ParamsE)
        /*004c*/ 	.short	0x0380
        /*004e*/ 	.short	0x0a80


	//----- nvinfo : EIATTR_SW_WAR
	.align		4
.L_98:
        /*0050*/ 	.byte	0x04, 0x36
        /*0052*/ 	.short	(.L_100 - .L_99)
.L_99:
        /*0054*/ 	.word	0x00000008
.L_100:


//--------------------- .nv.info._ZN7cutlass13device_kernelIN5flash11enable_sm90INS1_16FlashAttnFwdSm90INS1_25CollectiveMainloopFwdSm90ILi2EN4cute5tupleIJNS5_1CILi1EEES8_S8_EEENS6_IJNS7_ILi128EEENS7_ILi96EEENS7_ILi192EEEEEELi192ENS_10bfloat16_tEfNS_4arch4Sm90ELb0ELb1ELb0ELb0ELb1ELb0ELb0ELb1ELb1ELb1ELb0ELb0EEENS1_21CollectiveEpilogueFwdINS6_IJSA_SC_SB_EEES9_SE_SG_Li256ELb0ELb1ELb0ELb0EEENS1_30DynamicPersistentTileSchedulerILi256ELi128ELb0ELb1ELb1EEEEEEEEEvNT_6ParamsE --------------------------
	.section	.nv.info._ZN7cutlass13device_kernelIN5flash11enable_sm90INS1_16FlashAttnFwdSm90INS1_25CollectiveMainloopFwdSm90ILi2EN4cute5tupleIJNS5_1CILi1EEES8_S8_EEENS6_IJNS7_ILi128EEENS7_ILi96EEENS7_ILi192EEEEEELi192ENS_10bfloat16_tEfNS_4arch4Sm90ELb0ELb1ELb0ELb0ELb1ELb0ELb0ELb1ELb1ELb1ELb0ELb0EEENS1_21CollectiveEpilogueFwdINS6_IJSA_SC_SB_EEES9_SE_SG_Li256ELb0ELb1ELb0ELb0EEENS1_30DynamicPersistentTileSchedulerILi256ELi128ELb0ELb1ELb1EEEEEEEEEvNT_6ParamsE,"",@"SHT_CUDA_INFO"
	.sectionflags	@""
	.align	4


	//----- nvinfo : EIATTR_CUDA_API_VERSION
	.align		4
        /*0000*/ 	.byte	0x04, 0x37
        /*0002*/ 	.short	(.L_102 - .L_101)
.L_101:
        /*0004*/ 	.word	0x00000082


	//----- nvinfo : EIATTR_KPARAM_INFO
	.align		4
.L_102:
        /*0008*/ 	.byte	0x04, 0x17
        /*000a*/ 	.short	(.L_104 - .L_103)
.L_103:
        /*000c*/ 	.word	0x00000000
        /*0010*/ 	.short	0x0000
        /*0012*/ 	.short	0x0000
        /*0014*/ 	.byte	0x00, 0xf0, 0x01, 0x2a


	//----- nvinfo : EIATTR_SPARSE_MMA_MASK
	.align		4
.L_104:
        /*0018*/ 	.byte	0x03, 0x50
        /*001a*/ 	.short	0x0000


	//----- nvinfo : EIATTR_MAXREG_COUNT
	.align		4
        /*001c*/ 	.byte	0x03, 0x1b
        /*001e*/ 	.short	0x00a8


	//----- nvinfo : EIATTR_MERCURY_ISA_VERSION
	.align		4
        /*0020*/ 	.byte	0x03, 0x5f
        /*0022*/ 	.short	0x0101


	//----- nvinfo : EIATTR_VRC_CTA_INIT_COUNT
	.align		4
        /*0024*/ 	.byte	0x02, 0x4a
	.zero		1
	.zero		1


	//----- nvinfo : EIATTR_EXIT_INSTR_OFFSETS
	.align		4
        /*0028*/ 	.byte	0x04, 0x1c
        /*002a*/ 	.short	(.L_106 - .L_105)


	//   ....[0]....
.L_105:
        /*002c*/ 	.word	0x00000010


	//----- nvinfo : EIATTR_MAX_THREADS
	.align		4
.L_106:
        /*0030*/ 	.byte	0x04, 0x05
        /*0032*/ 	.short	(.L_108 - .L_107)
.L_107:
        /*0034*/ 	.word	0x00000180
        /*0038*/ 	.word	0x00000001
        /*003c*/ 	.word	0x00000001


	//----- nvinfo : EIATTR_CBANK_PARAM_SIZE
	.align		4
.L_108:
        /*0040*/ 	.byte	0x03, 0x19
        /*0042*/ 	.short	0x0a80


	//----- nvinfo : EIATTR_PARAM_CBANK
	.align		4
        /*0044*/ 	.byte	0x04, 0x0a
        /*0046*/ 	.short	(.L_110 - .L_109)
	.align		4
.L_109:
        /*0048*/ 	.word	index@(.nv.constant0._ZN7cutlass13device_kernelIN5flash11enable_sm90INS1_16FlashAttnFwdSm90INS1_25CollectiveMainloopFwdSm90ILi2EN4cute5tupleIJNS5_1CILi1EEES8_S8_EEENS6_IJNS7_ILi128EEENS7_ILi96EEENS7_ILi192EEEEEELi192ENS_10bfloat16_tEfNS_4arch4Sm90ELb0ELb1ELb0ELb0ELb1ELb0ELb0ELb1ELb1ELb1ELb0ELb0EEENS1_21CollectiveEpilogueFwdINS6_IJSA_SC_SB_EEES9_SE_SG_Li256ELb0ELb1ELb0ELb0EEENS1_30DynamicPersistentTileSchedulerILi256ELi128ELb0ELb1ELb1EEEEEEEEEvNT_6ParamsE)
        /*004c*/ 	.short	0x0380
        /*004e*/ 	.short	0x0a80


	//----- nvinfo : EIATTR_SW_WAR
	.align		4
.L_110:
        /*0050*/ 	.byte	0x04, 0x36
        /*0052*/ 	.short	(.L_112 - .L_111)
.L_111:
        /*0054*/ 	.word	0x00000008
.L_112:


//--------------------- .nv.info._ZN7cutlass13device_kernelIN5flash11enable_sm90INS1_16FlashAttnFwdSm90INS1_25CollectiveMainloopFwdSm90ILi2EN4cute5tupleIJNS5_1CILi1EEES8_S8_EEENS6_IJNS7_ILi128EEENS7_ILi96EEENS7_ILi192EEEEEELi192ENS_10bfloat16_tEfNS_4arch4Sm90ELb0ELb1ELb0ELb1ELb1ELb0ELb0ELb1ELb1ELb1ELb0ELb0EEENS1_21CollectiveEpilogueFwdINS6_IJSA_SC_SB_EEES9_SE_SG_Li256ELb1ELb1ELb0ELb0EEENS1_36VarlenDynamicPersistentTileSchedulerILi128ELi96ELi256ELi128ELb0ELb1ELb1ELb1ELb0ELb1EEEEEEEEEvNT_6ParamsE --------------------------
	.section	.nv.info._ZN7cutlass13device_kernelIN5flash11enable_sm90INS1_16FlashAttnFwdSm90INS1_25CollectiveMainloopFwdSm90ILi2EN4cute5tupleIJNS5_1CILi1EEES8_S8_EEENS6_IJNS7_ILi128EEENS7_ILi96EEENS7_ILi192EEEEEELi192ENS_10bfloat16_tEfNS_4arch4Sm90ELb0ELb1ELb0ELb1ELb1ELb0ELb0ELb1ELb1ELb1ELb0ELb0EEENS1_21CollectiveEpilogueFwdINS6_IJSA_SC_SB_EEES9_SE_SG_Li256ELb1ELb1ELb0ELb0EEENS1_36VarlenDynamicPersistentTileSchedulerILi128ELi96ELi256ELi128ELb0ELb1ELb1ELb1ELb0ELb1EEEEEEEEEvNT_6ParamsE,"",@"SHT_CUDA_INFO"
	.sectionflags	@""
	.align	4


	//----- nvinfo : EIATTR_CUDA_API_VERSION
	.align		4
        /*0000*/ 	.byte	0x04, 0x37
        /*0002*/ 	.short	(.L_114 - .L_113)
.L_113:
        /*0004*/ 	.word	0x00000082


	//----- nvinfo : EIATTR_KPARAM_INFO
	.align		4
.L_114:
        /*0008*/ 	.byte	0x04, 0x17
        /*000a*/ 	.short	(.L_116 - .L_115)
.L_115:
        /*000c*/ 	.word	0x00000000
        /*0010*/ 	.short	0x0000
        /*0012*/ 	.short	0x0000
        /*0014*/ 	.byte	0x00, 0xf0, 0x01, 0x2a


	//----- nvinfo : EIATTR_SPARSE_MMA_MASK
	.align		4
.L_116:
        /*0018*/ 	.byte	0x03, 0x50
        /*001a*/ 	.short	0x0000


	//----- nvinfo : EIATTR_MAXREG_COUNT
	.align		4
        /*001c*/ 	.byte	0x03, 0x1b
        /*001e*/ 	.short	0x00a8


	//----- nvinfo : EIATTR_MERCURY_ISA_VERSION
	.align		4
        /*0020*/ 	.byte	0x03, 0x5f
        /*0022*/ 	.short	0x0101


	//----- nvinfo : EIATTR_VRC_CTA_INIT_COUNT
	.align		4
        /*0024*/ 	.byte	0x02, 0x4a
	.zero		1
	.zero		1


	//----- nvinfo : EIATTR_EXIT_INSTR_OFFSETS
	.align		4
        /*0028*/ 	.byte	0x04, 0x1c
        /*002a*/ 	.short	(.L_118 - .L_117)


	//   ....[0]....
.L_117:
        /*002c*/ 	.word	0x00000010


	//----- nvinfo : EIATTR_MAX_THREADS
	.align		4
.L_118:
        /*0030*/ 	.byte	0x04, 0x05
        /*0032*/ 	.short	(.L_120 - .L_119)
.L_119:
        /*0034*/ 	.word	0x00000180
        /*0038*/ 	.word	0x00000001
        /*003c*/ 	.word	0x00000001


	//----- nvinfo : EIATTR_CBANK_PARAM_SIZE
	.align		4
.L_120:
        /*0040*/ 	.byte	0x03, 0x19
        /*0042*/ 	.short	0x0a80


	//----- nvinfo : EIATTR_PARAM_CBANK
	.align		4
        /*0044*/ 	.byte	0x04, 0x0a
        /*0046*/ 	.short	(.L_122 - .L_121)
	.align		4
.L_121:
        /*0048*/ 	.word	index@(.nv.constant0._ZN7cutlass13device_kernelIN5flash11enable_sm90INS1_16FlashAttnFwdSm90INS1_25CollectiveMainloopFwdSm90ILi2EN4cute5tupleIJNS5_1CILi1EEES8_S8_EEENS6_IJNS7_ILi128EEENS7_ILi96EEENS7_ILi192EEEEEELi192ENS_10bfloat16_tEfNS_4arch4Sm90ELb0ELb1ELb0ELb1ELb1ELb0ELb0ELb1ELb1ELb1ELb0ELb0EEENS1_21CollectiveEpilogueFwdINS6_IJSA_SC_SB_EEES9_SE_SG_Li256ELb1ELb1ELb0ELb0EEENS1_36VarlenDynamicPersistentTileSchedulerILi128ELi96ELi256ELi128ELb0ELb1ELb1ELb1ELb0ELb1EEEEEEEEEvNT_6ParamsE)
        /*004c*/ 	.short	0x0380
        /*004e*/ 	.short	0x0a80


	//----- nvinfo : EIATTR_SW_WAR
	.align		4
.L_122:
        /*0050*/ 	.byte	0x04, 0x36
        /*0052*/ 	.short	(.L_124 - .L_123)
.L_123:
        /*0054*/ 	.word	0x00000008
.L_124:


//--------------------- .nv.info._ZN7cutlass13device_kernelIN5flash11enable_sm90INS1_16FlashAttnFwdSm90INS1_25CollectiveMainloopFwdSm90ILi2EN4cute5tupleIJNS5_1CILi1EEES8_S8_EEENS6_IJNS7_ILi128EEENS7_ILi96EEENS7_ILi192EEEEEELi192ENS_10bfloat16_tEfNS_4arch4Sm90ELb0ELb1ELb0ELb1ELb1ELb1ELb0ELb1ELb1ELb1ELb0ELb0EEENS1_21CollectiveEpilogueFwdINS6_IJSA_SC_SB_EEES9_SE_SG_Li256ELb1ELb1ELb0ELb0EEENS1_36VarlenDynamicPersistentTileSchedulerILi128ELi96ELi256ELi128ELb0ELb1ELb1ELb1ELb0ELb1EEEEEEEEEvNT_6ParamsE --------------------------
	.section	.nv.info._ZN7cutlass13device_kernelIN5flash11enable_sm90INS1_16FlashAttnFwdSm90INS1_25CollectiveMainloopFwdSm90ILi2EN4cute5tupleIJNS5_1CILi1EEES8_S8_EEENS6_IJNS7_ILi128EEENS7_ILi96EEENS7_ILi192EEEEEELi192ENS_10bfloat16_tEfNS_4arch4Sm90ELb0ELb1ELb0ELb1ELb1ELb1ELb0ELb1ELb1ELb1ELb0ELb0EEENS1_21CollectiveEpilogueFwdINS6_IJSA_SC_SB_EEES9_SE_SG_Li256ELb1ELb1ELb0ELb0EEENS1_36VarlenDynamicPersistentTileSchedulerILi128ELi96ELi256ELi128ELb0ELb1ELb1ELb1ELb0ELb1EEEEEEEEEvNT_6ParamsE,"",@"SHT_CUDA_INFO"
	.sectionflags	@""
	.align	4


	//----- nvinfo : EIATTR_CUDA_API_VERSION
	.align		4
        /*0000*/ 	.byte	0x04, 0x37
        /*0002*/ 	.short	(.L_126 - .L_125)
.L_125:
        /*0004*/ 	.word	0x00000082


	//----- nvinfo : EIATTR_KPARAM_INFO
	.align		4
.L_126:
        /*0008*/ 	.byte	0x04, 0x17
        /*000a*/ 	.short	(.L_128 - .L_127)
.L_127:
        /*000c*/ 	.word	0x00000000
        /*0010*/ 	.short	0x0000
        /*0012*/ 	.short	0x0000
        /*0014*/ 	.byte	0x00, 0xf0, 0x01, 0x2a


	//----- nvinfo : EIATTR_SPARSE_MMA_MASK
	.align		4
.L_128:
        /*0018*/ 	.byte	0x03, 0x50
        /*001a*/ 	.short	0x0000


	//----- nvinfo : EIATTR_MAXREG_COUNT
	.align		4
        /*001c*/ 	.byte	0x03, 0x1b
        /*001e*/ 	.short	0x00a8


	//----- nvinfo : EIATTR_MERCURY_ISA_VERSION
	.align		4
        /*0020*/ 	.byte	0x03, 0x5f
        /*0022*/ 	.short	0x0101


	//----- nvinfo : EIATTR_VRC_CTA_INIT_COUNT
	.align		4
        /*0024*/ 	.byte	0x02, 0x4a
	.zero		1
	.zero		1


	//----- nvinfo : EIATTR_EXIT_INSTR_OFFSETS
	.align		4
        /*0028*/ 	.byte	0x04, 0x1c
        /*002a*/ 	.short	(.L_130 - .L_129)


	//   ....[0]....
.L_129:
        /*002c*/ 	.word	0x00000010


	//----- nvinfo : EIATTR_MAX_THREADS
	.align		4
.L_130:
        /*0030*/ 	.byte	0x04, 0x05
        /*0032*/ 	.short	(.L_132 - .L_131)
.L_131:
        /*0034*/ 	.word	0x00000180
        /*0038*/ 	.word	0x00000001
        /*003c*/ 	.word	0x00000001


	//----- nvinfo : EIATTR_CBANK_PARAM_SIZE
	.align		4
.L_132:
        /*0040*/ 	.byte	0x03, 0x19
        /*0042*/ 	.short	0x0a80


	//----- nvinfo : EIATTR_PARAM_CBANK
	.align		4
        /*0044*/ 	.byte	0x04, 0x0a
        /*0046*/ 	.short	(.L_134 - .L_133)
	.align		4
.L_133:
        /*0048*/ 	.word	index@(.nv.constant0._ZN7cutlass13device_kernelIN5flash11enable_sm90INS1_16FlashAttnFwdSm90INS1_25CollectiveMainloopFwdSm90ILi2EN4cute5tupleIJNS5_1CILi1EEES8_S8_EEENS6_IJNS7_ILi128EEENS7_ILi96EEENS7_ILi192EEEEEELi192ENS_10bfloat16_tEfNS_4arch4Sm90ELb0ELb1ELb0ELb1ELb1ELb1ELb0ELb1ELb1ELb1ELb0ELb0EEENS1_21CollectiveEpilogueFwdINS6_IJSA_SC_SB_EEES9_SE_SG_Li256ELb1ELb1ELb0ELb0EEENS1_36VarlenDynamicPersistentTileSchedulerILi128ELi96ELi256ELi128ELb0ELb1ELb1ELb1ELb0ELb1EEEEEEEEEvNT_6ParamsE)
        /*004c*/ 	.short	0x0380
        /*004e*/ 	.short	0x0a80


	//----- nvinfo : EIATTR_SW_WAR
	.align		4
.L_134:
        /*0050*/ 	.byte	0x04, 0x36
        /*0052*/ 	.short	(.L_136 - .L_135)
.L_135:
        /*0054*/ 	.word	0x00000008
.L_136:


//--------------------- .nv.info._ZN7cutlass13device_kernelIN5flash11enable_sm90INS1_16FlashAttnFwdSm90INS1_25CollectiveMainloopFwdSm90ILi2EN4cute5tupleIJNS5_1CILi1EEES8_S8_EEENS6_IJNS7_ILi128EEENS7_ILi96EEENS7_ILi192EEEEEELi192ENS_10bfloat16_tEfNS_4arch4Sm90ELb1ELb0ELb0ELb0ELb1ELb0ELb0ELb1ELb1ELb1ELb0ELb0EEENS1_21CollectiveEpilogueFwdINS6_IJSA_SC_SB_EEES9_SE_SG_Li256ELb0ELb1ELb0ELb0EEENS1_30DynamicPersistentTileSchedulerILi256ELi128ELb0ELb1ELb1EEEEEEEEEvNT_6ParamsE --------------------------
	.section	.nv.info._ZN7cutlass13device_kernelIN5flash11enable_sm90INS1_16FlashAttnFwdSm90INS1_25CollectiveMainloopFwdSm90ILi2EN4cute5tupleIJNS5_1CILi1EEES8_S8_EEENS6_IJNS7_ILi128EEENS7_ILi96EEENS7_ILi192EEEEEELi192ENS_10bfloat16_tEfNS_4arch4Sm90ELb1ELb0ELb0ELb0ELb1ELb0ELb0ELb1ELb1ELb1ELb0ELb0EEENS1_21CollectiveEpilogueFwdINS6_IJSA_SC_SB_EEES9_SE_SG_Li256ELb0ELb1ELb0ELb0EEENS1_30DynamicPersistentTileSchedulerILi256ELi128ELb0ELb1ELb1EEEEEEEEEvNT_6ParamsE,"",@"SHT_CUDA_INFO"
	.sectionflags	@""
	.align	4


	//----- nvinfo : EIATTR_CUDA_API_VERSION
	.align		4
        /*0000*/ 	.byte	0x04, 0x37
        /*0002*/ 	.short	(.L_138 - .L_137)
.L_137:
        /*0004*/ 	.word	0x00000082


	//----- nvinfo : EIATTR_KPARAM_INFO
	.align		4
.L_138:
        /*0008*/ 	.byte	0x04, 0x17
        /*000a*/ 	.short	(.L_140 - .L_139)
.L_139:
        /*000c*/ 	.word	0x00000000
        /*0010*/ 	.short	0x0000
        /*0012*/ 	.short	0x0000
        /*0014*/ 	.byte	0x00, 0xf0, 0x01, 0x2a


	//----- nvinfo : EIATTR_SPARSE_MMA_MASK
	.align		4
.L_140:
        /*0018*/ 	.byte	0x03, 0x50
        /*001a*/ 	.short	0x0000


	//----- nvinfo : EIATTR_MAXREG_COUNT
	.align		4
        /*001c*/ 	.byte	0x03, 0x1b
        /*001e*/ 	.short	0x00a8


	//----- nvinfo : EIATTR_MERCURY_ISA_VERSION
	.align		4
        /*0020*/ 	.byte	0x03, 0x5f
        /*0022*/ 	.short	0x0101


	//----- nvinfo : EIATTR_VRC_CTA_INIT_COUNT
	.align		4
        /*0024*/ 	.byte	0x02, 0x4a
	.zero		1
	.zero		1


	//----- nvinfo : EIATTR_EXIT_INSTR_OFFSETS
	.align		4
        /*0028*/ 	.byte	0x04, 0x1c
        /*002a*/ 	.short	(.L_142 - .L_141)


	//   ....[0]....
.L_141:
        /*002c*/ 	.word	0x00000010


	//----- nvinfo : EIATTR_MAX_THREADS
	.align		4
.L_142:
        /*0030*/ 	.byte	0x04, 0x05
        /*0032*/ 	.short	(.L_144 - .L_143)
.L_143:
        /*0034*/ 	.word	0x00000180
        /*0038*/ 	.word	0x00000001
        /*003c*/ 	.word	0x00000001


	//----- nvinfo : EIATTR_CBANK_PARAM_SIZE
	.align		4
.L_144:
        /*0040*/ 	.byte	0x03, 0x19
        /*0042*/ 	.short	0x0a80


	//----- nvinfo : EIATTR_PARAM_CBANK
	.align		4
        /*0044*/ 	.byte	0x04, 0x0a
        /*0046*/ 	.short	(.L_146 - .L_145)
	.align		4
.L_145:
        /*0048*/ 	.word	index@(.nv.constant0._ZN7cutlass13device_kernelIN5flash11enable_sm90INS1_16FlashAttnFwdSm90INS1_25CollectiveMainloopFwdSm90ILi2EN4cute5tupleIJNS5_1CILi1EEES8_S8_EEENS6_IJNS7_ILi128EEENS7_ILi96EEENS7_ILi192EEEEEELi192ENS_10bfloat16_tEfNS_4arch4Sm90ELb1ELb0ELb0ELb0ELb1ELb0ELb0ELb1ELb1ELb1ELb0ELb0EEENS1_21CollectiveEpilogueFwdINS6_IJSA_SC_SB_EEES9_SE_SG_Li256ELb0ELb1ELb0ELb0EEENS1_30DynamicPersistentTileSchedulerILi256ELi128ELb0ELb1ELb1EEEEEEEEEvNT_6ParamsE)
        /*004c*/ 	.short	0x0380
        /*004e*/ 	.short	0x0a80


	//----- nvinfo : EIATTR_SW_WAR
	.align		4
.L_146:
        /*0050*/ 	.byte	0x04, 0x36
        /*0052*/ 	.short	(.L_148 - .L_147)
.L_147:
        /*0054*/ 	.word	0x00000008
.L_148:


//--------------------- .nv.info._ZN7cutlass13device_kernelIN5flash11enable_sm90INS1_16FlashAttnFwdSm90INS1_25CollectiveMainloopFwdSm90ILi2EN4cute5tupleIJNS5_1CILi1EEES8_S8_EEENS6_IJNS7_ILi128EEENS7_ILi96EEENS7_ILi192EEEEEELi192ENS_10bfloat16_tEfNS_4arch4Sm90ELb1ELb0ELb0ELb1ELb1ELb0ELb0ELb1ELb1ELb1ELb0ELb0EEENS1_21CollectiveEpilogueFwdINS6_IJSA_SC_SB_EEES9_SE_SG_Li256ELb1ELb1ELb0ELb0EEENS1_36VarlenDynamicPersistentTileSchedulerILi128ELi96ELi256ELi128ELb0ELb1ELb1ELb1ELb1ELb1EEEEEEEEEvNT_6ParamsE --------------------------
	.section	.nv.info._ZN7cutlass13device_kernelIN5flash11enable_sm90INS1_16FlashAttnFwdSm90INS1_25CollectiveMainloopFwdSm90ILi2EN4cute5tupleIJNS5_1CILi1EEES8_S8_EEENS6_IJNS7_ILi128EEENS7_ILi96EEENS7_ILi192EEEEEELi192ENS_10bfloat16_tEfNS_4arch4Sm90ELb1ELb0ELb0ELb1ELb1ELb0ELb0ELb1ELb1ELb1ELb0ELb0EEENS1_21CollectiveEpilogueFwdINS6_IJSA_SC_SB_EEES9_SE_SG_Li256ELb1ELb1ELb0ELb0EEENS1_36VarlenDynamicPersistentTileSchedulerILi128ELi96ELi256ELi128ELb0ELb1ELb1ELb1ELb1ELb1EEEEEEEEEvNT_6ParamsE,"",@"SHT_CUDA_INFO"
	.sectionflags	@""
	.align	4


	//----- nvinfo : EIATTR_CUDA_API_VERSION
	.align		4
        /*0000*/ 	.byte	0x04, 0x37
        /*0002*/ 	.short	(.L_150 - .L_149)
.L_149:
        /*0004*/ 	.word	0x00000082


	//----- nvinfo : EIATTR_KPARAM_INFO
	.align		4
.L_150:
        /*0008*/ 	.byte	0x04, 0x17
        /*000a*/ 	.short	(.L_152 - .L_151)
.L_151:
        /*000c*/ 	.word	0x00000000
        /*0010*/ 	.short	0x0000
        /*0012*/ 	.short	0x0000
        /*0014*/ 	.byte	0x00, 0xf0, 0x01, 0x2a


	//----- nvinfo : EIATTR_SPARSE_MMA_MASK
	.align		4
.L_152:
        /*0018*/ 	.byte	0x03, 0x50
        /*001a*/ 	.short	0x0000


	//----- nvinfo : EIATTR_MAXREG_COUNT
	.align		4
        /*001c*/ 	.byte	0x03, 0x1b
        /*001e*/ 	.short	0x00a8


	//----- nvinfo : EIATTR_MERCURY_ISA_VERSION
	.align		4
        /*0020*/ 	.byte	0x03, 0x5f
        /*0022*/ 	.short	0x0101


	//----- nvinfo : EIATTR_VRC_CTA_INIT_COUNT
	.align		4
        /*0024*/ 	.byte	0x02, 0x4a
	.zero		1
	.zero		1


	//----- nvinfo : EIATTR_EXIT_INSTR_OFFSETS
	.align		4
        /*0028*/ 	.byte	0x04, 0x1c
        /*002a*/ 	.short	(.L_154 - .L_153)


	//   ....[0]....
.L_153:
        /*002c*/ 	.word	0x00000010


	//----- nvinfo : EIATTR_MAX_THREADS
	.align		4
.L_154:
        /*0030*/ 	.byte	0x04, 0x05
        /*0032*/ 	.short	(.L_156 - .L_155)
.L_155:
        /*0034*/ 	.word	0x00000180
        /*0038*/ 	.word	0x00000001
        /*003c*/ 	.word	0x00000001


	//----- nvinfo : EIATTR_CBANK_PARAM_SIZE
	.align		4
.L_156:
        /*0040*/ 	.byte	0x03, 0x19
        /*0042*/ 	.short	0x0a80


	//----- nvinfo : EIATTR_PARAM_CBANK
	.align		4
        /*0044*/ 	.byte	0x04, 0x0a
        /*0046*/ 	.short	(.L_158 - .L_157)
	.align		4
.L_157:
        /*0048*/ 	.word	index@(.nv.constant0._ZN7cutlass13device_kernelIN5flash11enable_sm90INS1_16FlashAttnFwdSm90INS1_25CollectiveMainloopFwdSm90ILi2EN4cute5tupleIJNS5_1CILi1EEES8_S8_EEENS6_IJNS7_ILi128EEENS7_ILi96EEENS7_ILi192EEEEEELi192ENS_10bfloat16_tEfNS_4arch4Sm90ELb1ELb0ELb0ELb1ELb1ELb0ELb0ELb1ELb1ELb1ELb0ELb0EEENS1_21CollectiveEpilogueFwdINS6_IJSA_SC_SB_EEES9_SE_SG_Li256ELb1ELb1ELb0ELb0EEENS1_36VarlenDynamicPersistentTileSchedulerILi128ELi96ELi256ELi128ELb0ELb1ELb1ELb1ELb1ELb1EEEEEEEEEvNT_6ParamsE)
        /*004c*/ 	.short	0x0380
        /*004e*/ 	.short	0x0a80


	//----- nvinfo : EIATTR_SW_WAR
	.align		4
.L_158:
        /*0050*/ 	.byte	0x04, 0x36
        /*0052*/ 	.short	(.L_160 - .L_159)
.L_159:
        /*0054*/ 	.word	0x00000008
.L_160:


//--------------------- .nv.info._ZN7cutlass13device_kernelIN5flash11enable_sm90INS1_16FlashAttnFwdSm90INS1_25CollectiveMainloopFwdSm90ILi2EN4cute5tupleIJNS5_1CILi1EEES8_S8_EEENS6_IJNS7_ILi128EEENS7_ILi96EEENS7_ILi192EEEEEELi192ENS_10bfloat16_tEfNS_4arch4Sm90ELb1ELb0ELb0ELb1ELb1ELb1ELb0ELb1ELb1ELb1ELb0ELb0EEENS1_21CollectiveEpilogueFwdINS6_IJSA_SC_SB_EEES9_SE_SG_Li256ELb1ELb1ELb0ELb0EEENS1_36VarlenDynamicPersistentTileSchedulerILi128ELi96ELi256ELi128ELb0ELb1ELb1ELb1ELb1ELb1EEEEEEEEEvNT_6ParamsE --------------------------
	.section	.nv.info._ZN7cutlass13device_kernelIN5flash11enable_sm90INS1_16FlashAttnFwdSm90INS1_25CollectiveMainloopFwdSm90ILi2EN4cute5tupleIJNS5_1CILi1EEES8_S8_EEENS6_IJNS7_ILi128EEENS7_ILi96EEENS7_ILi192EEEEEELi192ENS_10bfloat16_tEfNS_4arch4Sm90ELb1ELb0ELb0ELb1ELb1ELb1ELb0ELb1ELb1ELb1ELb0ELb0EEENS1_21CollectiveEpilogueFwdINS6_IJSA_SC_SB_EEES9_SE_SG_Li256ELb1ELb1ELb0ELb0EEENS1_36VarlenDynamicPersistentTileSchedulerILi128ELi96ELi256ELi128ELb0ELb1ELb1ELb1ELb1ELb1EEEEEEEEEvNT_6ParamsE,"",@"SHT_CUDA_INFO"
	.sectionflags	@""
	.align	4


	//----- nvinfo : EIATTR_CUDA_API_VERSION
	.align		4
        /*0000*/ 	.byte	0x04, 0x37
        /*0002*/ 	.short	(.L_162 - .L_161)
.L_161:
        /*0004*/ 	.word	0x00000082


	//----- nvinfo : EIATTR_KPARAM_INFO
	.align		4
.L_162:
        /*0008*/ 	.byte	0x04, 0x17
        /*000a*/ 	.short	(.L_164 - .L_163)
.L_163:
        /*000c*/ 	.word	0x00000000
        /*0010*/ 	.short	0x0000
        /*0012*/ 	.short	0x0000
        /*0014*/ 	.byte	0x00, 0xf0, 0x01, 0x2a


	//----- nvinfo : EIATTR_SPARSE_MMA_MASK
	.align		4
.L_164:
        /*0018*/ 	.byte	0x03, 0x50
        /*001a*/ 	.short	0x0000


	//----- nvinfo : EIATTR_MAXREG_COUNT
	.align		4
        /*001c*/ 	.byte	0x03, 0x1b
        /*001e*/ 	.short	0x00a8


	//----- nvinfo : EIATTR_MERCURY_ISA_VERSION
	.align		4
        /*0020*/ 	.byte	0x03, 0x5f
        /*0022*/ 	.short	0x0101


	//----- nvinfo : EIATTR_VRC_CTA_INIT_COUNT
	.align		4
        /*0024*/ 	.byte	0x02, 0x4a
	.zero		1
	.zero		1


	//----- nvinfo : EIATTR_EXIT_INSTR_OFFSETS
	.align		4
        /*0028*/ 	.byte	0x04, 0x1c
        /*002a*/ 	.short	(.L_166 - .L_165)


	//   ....[0]....
.L_165:
        /*002c*/ 	.word	0x00000010


	//----- nvinfo : EIATTR_MAX_THREADS
	.align		4
.L_166:
        /*0030*/ 	.byte	0x04, 0x05
        /*0032*/ 	.short	(.L_168 - .L_167)
.L_167:
        /*0034*/ 	.word	0x00000180
        /*0038*/ 	.word	0x00000001
        /*003c*/ 	.word	0x00000001


	//----- nvinfo : EIATTR_CBANK_PARAM_SIZE
	.align		4
.L_168:
        /*0040*/ 	.byte	0x03, 0x19
        /*0042*/ 	.short	0x0a80


	//----- nvinfo : EIATTR_PARAM_CBANK
	.align		4
        /*0044*/ 	.byte	0x04, 0x0a
        /*0046*/ 	.short	(.L_170 - .L_169)
	.align		4
.L_169:
        /*0048*/ 	.word	index@(.nv.constant0._ZN7cutlass13device_kernelIN5flash11enable_sm90INS1_16FlashAttnFwdSm90INS1_25CollectiveMainloopFwdSm90ILi2EN4cute5tupleIJNS5_1CILi1EEES8_S8_EEENS6_IJNS7_ILi128EEENS7_ILi96EEENS7_ILi192EEEEEELi192ENS_10bfloat16_tEfNS_4arch4Sm90ELb1ELb0ELb0ELb1ELb1ELb1ELb0ELb1ELb1ELb1ELb0ELb0EEENS1_21CollectiveEpilogueFwdINS6_IJSA_SC_SB_EEES9_SE_SG_Li256ELb1ELb1ELb0ELb0EEENS1_36VarlenDynamicPersistentTileSchedulerILi128ELi96ELi256ELi128ELb0ELb1ELb1ELb1ELb1ELb1EEEEEEEEEvNT_6ParamsE)
        /*004c*/ 	.short	0x0380
        /*004e*/ 	.short	0x0a80


	//----- nvinfo : EIATTR_SW_WAR
	.align		4
.L_170:
        /*0050*/ 	.byte	0x04, 0x36
        /*0052*/ 	.short	(.L_172 - .L_171)
.L_171:
        /*0054*/ 	.word	0x00000008
.L_172:


//--------------------- .nv.callgraph             --------------------------
	.section	.nv.callgraph,"",@"SHT_CUDA_CALLGRAPH"
	.align	4
	.sectionentsize	8
	.align		4
        /*0000*/ 	.word	0x00000000
	.align		4
        /*0004*/ 	.word	0xffffffff
	.align		4
        /*0008*/ 	.word	0x00000000
	.align		4
        /*000c*/ 	.word	0xfffffffe
	.align		4
        /*0010*/ 	.word	0x00000000
	.align		4
        /*0014*/ 	.word	0xfffffffd
	.align		4
        /*0018*/ 	.word	0x00000000
	.align		4
        /*001c*/ 	.word	0xfffffffc


//--------------------- .nv.constant4             --------------------------
	.section	.nv.constant4,"a",@progbits
	.align	8
	.align		8
.nv.constant4:
        /*0000*/ 	.dword	_ZN72_INTERNAL_871ed516_36_flash_fwd_hdim192_bf16_paged_sm90_cu_49158569_34174cuda3std3__45__cpo5beginE
	.align		8
        /*0008*/ 	.dword	_ZN72_INTERNAL_871ed516_36_flash_fwd_hdim192_bf16_paged_sm90_cu_49158569_34174cuda3std3__45__cpo3endE
	.align		8
        /*0010*/ 	.dword	_ZN72_INTERNAL_871ed516_36_flash_fwd_hdim192_bf16_paged_sm90_cu_49158569_34174cuda3std3__45__cpo6cbeginE
	.align		8
        /*0018*/ 	.dword	_ZN72_INTERNAL_871ed516_36_flash_fwd_hdim192_bf16_paged_sm90_cu_49158569_34174cuda3std3__45__cpo4cendE
	.align		8
        /*0020*/ 	.dword	_ZN72_INTERNAL_871ed516_36_flash_fwd_hdim192_bf16_paged_sm90_cu_49158569_34174cuda3std3__474_GLOBAL__N__871ed516_36_flash_fwd_hdim192_bf16_paged_sm90_cu_49158569_34176ignoreE
	.align		8
        /*0028*/ 	.dword	_ZN72_INTERNAL_871ed516_36_flash_fwd_hdim192_bf16_paged_sm90_cu_49158569_34174cuda3std3__419piecewise_constructE
	.align		8
        /*0030*/ 	.dword	_ZN72_INTERNAL_871ed516_36_flash_fwd_hdim192_bf16_paged_sm90_cu_49158569_34174cuda3std3__48in_placeE
	.align		8
        /*0038*/ 	.dword	_ZN72_INTERNAL_871ed516_36_flash_fwd_hdim192_bf16_paged_sm90_cu_49158569_34174cuda3std6ranges3__45__cpo4swapE
	.align		8
        /*0040*/ 	.dword	_ZN72_INTERNAL_871ed516_36_flash_fwd_hdim192_bf16_paged_sm90_cu_49158569_34174cuda3std6ranges3__45__cpo9iter_moveE
	.align		8
        /*0048*/ 	.dword	_ZN72_INTERNAL_871ed516_36_flash_fwd_hdim192_bf16_paged_sm90_cu_49158569_34174cute7productE
	.align		8
        /*0050*/ 	.dword	_ZN72_INTERNAL_871ed516_36_flash_fwd_hdim192_bf16_paged_sm90_cu_49158569_34174cute1_E


//--------------------- .text._ZN7cutlass13device_kernelIN5flash11enable_sm90INS1_16FlashAttnFwdSm90INS1_25CollectiveMainloopFwdSm90ILi2EN4cute5tupleIJNS5_1CILi1EEES8_S8_EEENS6_IJNS7_ILi128EEENS7_ILi96EEENS7_ILi192EEEEEELi192ENS_10bfloat16_tEfNS_4arch4Sm90ELb0ELb0ELb0ELb0ELb1ELb0ELb0ELb1ELb1ELb1ELb0ELb0EEENS1_21CollectiveEpilogueFwdINS6_IJSA_SC_SB_EEES9_SE_SG_Li256ELb0ELb1ELb0ELb0EEENS1_29StaticPersistentTileSchedulerILb0EEEEEEEEEvNT_6ParamsE --------------------------
	.section	.text._ZN7cutlass13device_kernelIN5flash11enable_sm90INS1_16FlashAttnFwdSm90INS1_25CollectiveMainloopFwdSm90ILi2EN4cute5tupleIJNS5_1CILi1EEES8_S8_EEENS6_IJNS7_ILi128EEENS7_ILi96EEENS7_ILi192EEEEEELi192ENS_10bfloat16_tEfNS_4arch4Sm90ELb0ELb0ELb0ELb0ELb1ELb0ELb0ELb1ELb1ELb1ELb0ELb0EEENS1_21CollectiveEpilogueFwdINS6_IJSA_SC_SB_EEES9_SE_SG_Li256ELb0ELb1ELb0ELb0EEENS1_29StaticPersistentTileSchedulerILb0EEEEEEEEEvNT_6ParamsE,"ax",@progbits
	.align	128
.text._ZN7cutlass13device_kernelIN5flash11enable_sm90INS1_16FlashAttnFwdSm90INS1_25CollectiveMainloopFwdSm90ILi2EN4cute5tupleIJNS5_1CILi1EEES8_S8_EEENS6_IJNS7_ILi128EEENS7_ILi96EEENS7_ILi192EEEEEELi192ENS_10bfloat16_tEfNS_4arch4Sm90ELb0ELb0ELb0ELb0ELb1ELb0ELb0ELb1ELb1ELb1ELb0ELb0EEENS1_21CollectiveEpilogueFwdINS6_IJSA_SC_SB_EEES9_SE_SG_Li256ELb0ELb1ELb0ELb0EEENS1_29StaticPersistentTileSchedulerILb0EEEEEEEEEvNT_6ParamsE:
        .type           _ZN7cutlass13device_kernelIN5flash11enable_sm90INS1_16FlashAttnFwdSm90INS1_25CollectiveMainloopFwdSm90ILi2EN4cute5tupleIJNS5_1CILi1EEES8_S8_EEENS6_IJNS7_ILi128EEENS7_ILi96EEENS7_ILi192EEEEEELi192ENS_10bfloat16_tEfNS_4arch4Sm90ELb0ELb0ELb0ELb0ELb1ELb0ELb0ELb1ELb1ELb1ELb0ELb0EEENS1_21CollectiveEpilogueFwdINS6_IJSA_SC_SB_EEES9_SE_SG_Li256ELb0ELb1ELb0ELb0EEENS1_29StaticPersistentTileSchedulerILb0EEEEEEEEEvNT_6ParamsE,@function
        .size           _ZN7cutlass13device_kernelIN5flash11enable_sm90INS1_16FlashAttnFwdSm90INS1_25CollectiveMainloopFwdSm90ILi2EN4cute5tupleIJNS5_1CILi1EEES8_S8_EEENS6_IJNS7_ILi128EEENS7_ILi96EEENS7_ILi192EEEEEELi192ENS_10bfloat16_tEfNS_4arch4Sm90ELb0ELb0ELb0ELb0ELb1ELb0ELb0ELb1ELb1ELb1ELb0ELb0EEENS1_21CollectiveEpilogueFwdINS6_IJSA_SC_SB_EEES9_SE_SG_Li256ELb0ELb1ELb0ELb0EEENS1_29StaticPersistentTileSchedulerILb0EEEEEEEEEvNT_6ParamsE,(.L_x_9 - _ZN7cutlass13device_kernelIN5flash11enable_sm90INS1_16FlashAttnFwdSm90INS1_25CollectiveMainloopFwdSm90ILi2EN4cute5tupleIJNS5_1CILi1EEES8_S8_EEENS6_IJNS7_ILi128EEENS7_ILi96EEENS7_ILi192EEEEEELi192ENS_10bfloat16_tEfNS_4arch4Sm90ELb0ELb0ELb0ELb0ELb1ELb0ELb0ELb1ELb1ELb1ELb0ELb0EEENS1_21CollectiveEpilogueFwdINS6_IJSA_SC_SB_EEES9_SE_SG_Li256ELb0ELb1ELb0ELb0EEENS1_29StaticPersistentTileSchedulerILb0EEEEEEEEEvNT_6ParamsE)
        .other          _ZN7cutlass13device_kernelIN5flash11enable_sm90INS1_16FlashAttnFwdSm90INS1_25CollectiveMainloopFwdSm90ILi2EN4cute5tupleIJNS5_1CILi1EEES8_S8_EEENS6_IJNS7_ILi128EEENS7_ILi96EEENS7_ILi192EEEEEELi192ENS_10bfloat16_tEfNS_4arch4Sm90ELb0ELb0ELb0ELb0ELb1ELb0ELb0ELb1ELb1ELb1ELb0ELb0EEENS1_21CollectiveEpilogueFwdINS6_IJSA_SC_SB_EEES9_SE_SG_Li256ELb0ELb1ELb0ELb0EEENS1_29StaticPersistentTileSchedulerILb0EEEEEEEEEvNT_6ParamsE,@"STO_CUDA_ENTRY STV_DEFAULT"
_ZN7cutlass13device_kernelIN5flash11enable_sm90INS1_16FlashAttnFwdSm90INS1_25CollectiveMainloopFwdSm90ILi2EN4cute5tupleIJNS5_1CILi1EEES8_S8_EEENS6_IJNS7_ILi128EEENS7_ILi96EEENS7_ILi192EEEEEELi192ENS_10bfloat16_tEfNS_4arch4Sm90ELb0ELb0ELb0ELb0ELb1ELb0ELb0ELb1ELb1ELb1ELb0ELb0EEENS1_21CollectiveEpilogueFwdINS6_IJSA_SC_SB_EEES9_SE_SG_Li256ELb0ELb1ELb0ELb0EEENS1_29StaticPersistentTileSchedulerILb0EEEEEEEEEvNT_6ParamsE:
[----:B------:R-:W-:Y:S01]  /*0000*/  LDC R1, c[0x0][0x37c] ;  /* 0x0000df00ff017b82 */ /* 0x000fe20000000800 */
[----:B------:R-:W-:Y:S05]  /*0010*/  EXIT ;  /* 0x000000000000794d */ /* 0x000fea0003800000 */
.L_x_0:
[----:B------:R-:W-:-:S00]  /*0020*/  BRA `(.L_x_0) ;  /* 0xfffffffc00fc7947 */ /* 0x000fc0000383ffff */
[----:B------:R-:W-:-:S00]  /*0030*/  NOP ;  /* 0x0000000000007918 */ /* 0x000fc00000000000 */
        /* <DEDUP_REMOVED lines=12> */
.L_x_9:


//--------------------- .text._ZN7cutlass13device_kernelIN5flash11enable_sm90INS1_16FlashAttnFwdSm90INS1_25CollectiveMainloopFwdSm90ILi2EN4cute5tupleIJNS5_1CILi1EEES8_S8_EEENS6_IJNS7_ILi128EEENS7_ILi96EEENS7_ILi192EEEEEELi192ENS_10bfloat16_tEfNS_4arch4Sm90ELb0ELb0ELb0ELb1ELb1ELb0ELb0ELb1ELb1ELb1ELb0ELb0EEENS1_21CollectiveEpilogueFwdINS6_IJSA_SC_SB_EEES9_SE_SG_Li256ELb1ELb1ELb0ELb0EEENS1_36VarlenDynamicPersistentTileSchedulerILi128ELi96ELi256ELi128ELb0ELb1ELb1ELb0ELb1ELb1EEEEEEEEEvNT_6ParamsE --------------------------
	.section	.text._ZN7cutlass13device_kernelIN5flash11enable_sm90INS1_16FlashAttnFwdSm90INS1_25CollectiveMainloopFwdSm90ILi2EN4cute5tupleIJNS5_1CILi1EEES8_S8_EEENS6_IJNS7_ILi128EEENS7_ILi96EEENS7_ILi192EEEEEELi192ENS_10bfloat16_tEfNS_4arch4Sm90ELb0ELb0ELb0ELb1ELb1ELb0ELb0ELb1ELb1ELb1ELb0ELb0EEENS1_21CollectiveEpilogueFwdINS6_IJSA_SC_SB_EEES9_SE_SG_Li256ELb1ELb1ELb0ELb0EEENS1_36VarlenDynamicPersistentTileSchedulerILi128ELi96ELi256ELi128ELb0ELb1ELb1ELb0ELb1ELb1EEEEEEEEEvNT_6ParamsE,"ax",@progbits
	.align	128
.text._ZN7cutlass13device_kernelIN5flash11enable_sm90INS1_16FlashAttnFwdSm90INS1_25CollectiveMainloopFwdSm90ILi2EN4cute5tupleIJNS5_1CILi1EEES8_S8_EEENS6_IJNS7_ILi128EEENS7_ILi96EEENS7_ILi192EEEEEELi192ENS_10bfloat16_tEfNS_4arch4Sm90ELb0ELb0ELb0ELb1ELb1ELb0ELb0ELb1ELb1ELb1ELb0ELb0EEENS1_21CollectiveEpilogueFwdINS6_IJSA_SC_SB_EEES9_SE_SG_Li256ELb1ELb1ELb0ELb0EEENS1_36VarlenDynamicPersistentTileSchedulerILi128ELi96ELi256ELi128ELb0ELb1ELb1ELb0ELb1ELb1EEEEEEEEEvNT_6ParamsE:
        .type           _ZN7cutlass13device_kernelIN5flash11enable_sm90INS1_16FlashAttnFwdSm90INS1_25CollectiveMainloopFwdSm90ILi2EN4cute5tupleIJNS5_1CILi1EEES8_S8_EEENS6_IJNS7_ILi128EEENS7_ILi96EEENS7_ILi192EEEEEELi192ENS_10bfloat16_tEfNS_4arch4Sm90ELb0ELb0ELb0ELb1ELb1ELb0ELb0ELb1ELb1ELb1ELb0ELb0EEENS1_21CollectiveEpilogueFwdINS6_IJSA_SC_SB_EEES9_SE_SG_Li256ELb1ELb1ELb0ELb0EEENS1_36VarlenDynamicPersistentTileSchedulerILi128ELi96ELi256ELi128ELb0ELb1ELb1ELb0ELb1ELb1EEEEEEEEEvNT_6ParamsE,@function
        .size           _ZN7cutlass13device_kernelIN5flash11enable_sm90INS1_16FlashAttnFwdSm90INS1_25CollectiveMainloopFwdSm90ILi2EN4cute5tupleIJNS5_1CILi1EEES8_S8_EEENS6_IJNS7_ILi128EEENS7_ILi96EEENS7_ILi192EEEEEELi192ENS_10bfloat16_tEfNS_4arch4Sm90ELb0ELb0ELb0ELb1ELb1ELb0ELb0ELb1ELb1ELb1ELb0ELb0EEENS1_21CollectiveEpilogueFwdINS6_IJSA_SC_SB_EEES9_SE_SG_Li256ELb1ELb1ELb0ELb0EEENS1_36VarlenDynamicPersistentTileSchedulerILi128ELi96ELi256ELi128ELb0ELb1ELb1ELb0ELb1ELb1EEEEEEEEEvNT_6ParamsE,(.L_x_10 - _ZN7cutlass13device_kernelIN5flash11enable_sm90INS1_16FlashAttnFwdSm90INS1_25CollectiveMainloopFwdSm90ILi2EN4cute5tupleIJNS5_1CILi1EEES8_S8_EEENS6_IJNS7_ILi128EEENS7_ILi96EEENS7_ILi192EEEEEELi192ENS_10bfloat16_tEfNS_4arch4Sm90ELb0ELb0ELb0ELb1ELb1ELb0ELb0ELb1ELb1ELb1ELb0ELb0EEENS1_21CollectiveEpilogueFwdINS6_IJSA_SC_SB_EEES9_SE_SG_Li256ELb1ELb1ELb0ELb0EEENS1_36VarlenDynamicPersistentTileSchedulerILi128ELi96ELi256ELi128ELb0ELb1ELb1ELb0ELb1ELb1EEEEEEEEEvNT_6ParamsE)
        .other          _ZN7cutlass13device_kernelIN5flash11enable_sm90INS1_16FlashAttnFwdSm90INS1_25CollectiveMainloopFwdSm90ILi2EN4cute5tupleIJNS5_1CILi1EEES8_S8_EEENS6_IJNS7_ILi128EEENS7_ILi96EEENS7_ILi192EEEEEELi192ENS_10bfloat16_tEfNS_4arch4Sm90ELb0ELb0ELb0ELb1ELb1ELb0ELb0ELb1ELb1ELb1ELb0ELb0EEENS1_21CollectiveEpilogueFwdINS6_IJSA_SC_SB_EEES9_SE_SG_Li256ELb1ELb1ELb0ELb0EEENS1_36VarlenDynamicPersistentTileSchedulerILi128ELi96ELi256ELi128ELb0ELb1ELb1ELb0ELb1ELb1EEEEEEEEEvNT_6ParamsE,@"STO_CUDA_ENTRY STV_DEFAULT"
_ZN7cutlass13device_kernelIN5flash11enable_sm90INS1_16FlashAttnFwdSm90INS1_25CollectiveMainloopFwdSm90ILi2EN4cute5tupleIJNS5_1CILi1EEES8_S8_EEENS6_IJNS7_ILi128EEENS7_ILi96EEENS7_ILi192EEEEEELi192ENS_10bfloat16_tEfNS_4arch4Sm90ELb0ELb0ELb0ELb1ELb1ELb0ELb0ELb1ELb1ELb1ELb0ELb0EEENS1_21CollectiveEpilogueFwdINS6_IJSA_SC_SB_EEES9_SE_SG_Li256ELb1ELb1ELb0ELb0EEENS1_36VarlenDynamicPersistentTileSchedulerILi128ELi96ELi256ELi128ELb0ELb1ELb1ELb0ELb1ELb1EEEEEEEEEvNT_6ParamsE:
[----:B------:R-:W-:Y:S01]  /*0000*/  LDC R1, c[0x0][0x37c] ;  /* 0x0000df00ff017b82 */ /* 0x000fe20000000800 */
[----:B------:R-:W-:Y:S05]  /*0010*/  EXIT ;  /* 0x000000000000794d */ /* 0x000fea0003800000 */
.L_x_1:
        /* <DEDUP_REMOVED lines=14> */
.L_x_10:


//--------------------- .text._ZN7cutlass13device_kernelIN5flash11enable_sm90INS1_16FlashAttnFwdSm90INS1_25CollectiveMainloopFwdSm90ILi2EN4cute5tupleIJNS5_1CILi1EEES8_S8_EEENS6_IJNS7_ILi128EEENS7_ILi96EEENS7_ILi192EEEEEELi192ENS_10bfloat16_tEfNS_4arch4Sm90ELb0ELb0ELb0ELb1ELb1ELb1ELb0ELb1ELb1ELb1ELb0ELb0EEENS1_21CollectiveEpilogueFwdINS6_IJSA_SC_SB_EEES9_SE_SG_Li256ELb1ELb1ELb0ELb0EEENS1_36VarlenDynamicPersistentTileSchedulerILi128ELi96ELi256ELi128ELb0ELb1ELb1ELb0ELb1ELb1EEEEEEEEEvNT_6ParamsE --------------------------
	.section	.text._ZN7cutlass13device_kernelIN5flash11enable_sm90INS1_16FlashAttnFwdSm90INS1_25CollectiveMainloopFwdSm90ILi2EN4cute5tupleIJNS5_1CILi1EEES8_S8_EEENS6_IJNS7_ILi128EEENS7_ILi96EEENS7_ILi192EEEEEELi192ENS_10bfloat16_tEfNS_4arch4Sm90ELb0ELb0ELb0ELb1ELb1ELb1ELb0ELb1ELb1ELb1ELb0ELb0EEENS1_21CollectiveEpilogueFwdINS6_IJSA_SC_SB_EEES9_SE_SG_Li256ELb1ELb1ELb0ELb0EEENS1_36VarlenDynamicPersistentTileSchedulerILi128ELi96ELi256ELi128ELb0ELb1ELb1ELb0ELb1ELb1EEEEEEEEEvNT_6ParamsE,"ax",@progbits
	.align	128
.text._ZN7cutlass13device_kernelIN5flash11enable_sm90INS1_16FlashAttnFwdSm90INS1_25CollectiveMainloopFwdSm90ILi2EN4cute5tupleIJNS5_1CILi1EEES8_S8_EEENS6_IJNS7_ILi128EEENS7_ILi96EEENS7_ILi192EEEEEELi192ENS_10bfloat16_tEfNS_4arch4Sm90ELb0ELb0ELb0ELb1ELb1ELb1ELb0ELb1ELb1ELb1ELb0ELb0EEENS1_21CollectiveEpilogueFwdINS6_IJSA_SC_SB_EEES9_SE_SG_Li256ELb1ELb1ELb0ELb0EEENS1_36VarlenDynamicPersistentTileSchedulerILi128ELi96ELi256ELi128ELb0ELb1ELb1ELb0ELb1ELb1EEEEEEEEEvNT_6ParamsE:
        .type           _ZN7cutlass13device_kernelIN5flash11enable_sm90INS1_16FlashAttnFwdSm90INS1_25CollectiveMainloopFwdSm90ILi2EN4cute5tupleIJNS5_1CILi1EEES8_S8_EEENS6_IJNS7_ILi128EEENS7_ILi96EEENS7_ILi192EEEEEELi192ENS_10bfloat16_tEfNS_4arch4Sm90ELb0ELb0ELb0ELb1ELb1ELb1ELb0ELb1ELb1ELb1ELb0ELb0EEENS1_21CollectiveEpilogueFwdINS6_IJSA_SC_SB_EEES9_SE_SG_Li256ELb1ELb1ELb0ELb0EEENS1_36VarlenDynamicPersistentTileSchedulerILi128ELi96ELi256ELi128ELb0ELb1ELb1ELb0ELb1ELb1EEEEEEEEEvNT_6ParamsE,@function
        .size           _ZN7cutlass13device_kernelIN5flash11enable_sm90INS1_16FlashAttnFwdSm90INS1_25CollectiveMainloopFwdSm90ILi2EN4cute5tupleIJNS5_1CILi1EEES8_S8_EEENS6_IJNS7_ILi128EEENS7_ILi96EEENS7_ILi192EEEEEELi192ENS_10bfloat16_tEfNS_4arch4Sm90ELb0ELb0ELb0ELb1ELb1ELb1ELb0ELb1ELb1ELb1ELb0ELb0EEENS1_21CollectiveEpilogueFwdINS6_IJSA_SC_SB_EEES9_SE_SG_Li256ELb1ELb1ELb0ELb0EEENS1_36VarlenDynamicPersistentTileSchedulerILi128ELi96ELi256ELi128ELb0ELb1ELb1ELb0ELb1ELb1EEEEEEEEEvNT_6ParamsE,(.L_x_11 - _ZN7cutlass13device_kernelIN5flash11enable_sm90INS1_16FlashAttnFwdSm90INS1_25CollectiveMainloopFwdSm90ILi2EN4cute5tupleIJNS5_1CILi1EEES8_S8_EEENS6_IJNS7_ILi128EEENS7_ILi96EEENS7_ILi192EEEEEELi192ENS_10bfloat16_tEfNS_4arch4Sm90ELb0ELb0ELb0ELb1ELb1ELb1ELb0ELb1ELb1ELb1ELb0ELb0EEENS1_21CollectiveEpilogueFwdINS6_IJSA_SC_SB_EEES9_SE_SG_Li256ELb1ELb1ELb0ELb0EEENS1_36VarlenDynamicPersistentTileSchedulerILi128ELi96ELi256ELi128ELb0ELb1ELb1ELb0ELb1ELb1EEEEEEEEEvNT_6ParamsE)
        .other          _ZN7cutlass13device_kernelIN5flash11enable_sm90INS1_16FlashAttnFwdSm90INS1_25CollectiveMainloopFwdSm90ILi2EN4cute5tupleIJNS5_1CILi1EEES8_S8_EEENS6_IJNS7_ILi128EEENS7_ILi96EEENS7_ILi192EEEEEELi192ENS_10bfloat16_tEfNS_4arch4Sm90ELb0ELb0ELb0ELb1ELb1ELb1ELb0ELb1ELb1ELb1ELb0ELb0EEENS1_21CollectiveEpilogueFwdINS6_IJSA_SC_SB_EEES9_SE_SG_Li256ELb1ELb1ELb0ELb0EEENS1_36VarlenDynamicPersistentTileSchedulerILi128ELi96ELi256ELi128ELb0ELb1ELb1ELb0ELb1ELb1EEEEEEEEEvNT_6ParamsE,@"STO_CUDA_ENTRY STV_DEFAULT"
_ZN7cutlass13device_kernelIN5flash11enable_sm90INS1_16FlashAttnFwdSm90INS1_25CollectiveMainloopFwdSm90ILi2EN4cute5tupleIJNS5_1CILi1EEES8_S8_EEENS6_IJNS7_ILi128EEENS7_ILi96EEENS7_ILi192EEEEEELi192ENS_10bfloat16_tEfNS_4arch4Sm90ELb0ELb0ELb0ELb1ELb1ELb1ELb0ELb1ELb1ELb1ELb0ELb0EEENS1_21CollectiveEpilogueFwdINS6_IJSA_SC_SB_EEES9_SE_SG_Li256ELb1ELb1ELb0ELb0EEENS1_36VarlenDynamicPersistentTileSchedulerILi128ELi96ELi256ELi128ELb0ELb1ELb1ELb0ELb1ELb1EEEEEEEEEvNT_6ParamsE:
[----:B------:R-:W-:Y:S01]  /*0000*/  LDC R1, c[0x0][0x37c] ;  /* 0x0000df00ff017b82 */ /* 0x000fe20000000800 */
[----:B------:R-:W-:Y:S05]  /*0010*/  EXIT ;  /* 0x000000000000794d */ /* 0x000fea0003800000 */
.L_x_2:
        /* <DEDUP_REMOVED lines=14> */
.L_x_11:


//--------------------- .text._ZN7cutlass13device_kernelIN5flash11enable_sm90INS1_16FlashAttnFwdSm90INS1_25CollectiveMainloopFwdSm90ILi2EN4cute5tupleIJNS5_1CILi1EEES8_S8_EEENS6_IJNS7_ILi128EEENS7_ILi96EEENS7_ILi192EEEEEELi192ENS_10bfloat16_tEfNS_4arch4Sm90ELb0ELb1ELb0ELb0ELb1ELb0ELb0ELb1ELb1ELb1ELb0ELb0EEENS1_21CollectiveEpilogueFwdINS6_IJSA_SC_SB_EEES9_SE_SG_Li256ELb0ELb1ELb0ELb0EEENS1_30DynamicPersistentTileSchedulerILi256ELi128ELb0ELb1ELb1EEEEEEEEEvNT_6ParamsE --------------------------
	.section	.text._ZN7cutlass13device_kernelIN5flash11enable_sm90INS1_16FlashAttnFwdSm90INS1_25CollectiveMainloopFwdSm90ILi2EN4cute5tupleIJNS5_1CILi1EEES8_S8_EEENS6_IJNS7_ILi128EEENS7_ILi96EEENS7_ILi192EEEEEELi192ENS_10bfloat16_tEfNS_4arch4Sm90ELb0ELb1ELb0ELb0ELb1ELb0ELb0ELb1ELb1ELb1ELb0ELb0EEENS1_21CollectiveEpilogueFwdINS6_IJSA_SC_SB_EEES9_SE_SG_Li256ELb0ELb1ELb0ELb0EEENS1_30DynamicPersistentTileSchedulerILi256ELi128ELb0ELb1ELb1EEEEEEEEEvNT_6ParamsE,"ax",@progbits
	.align	128
.text._ZN7cutlass13device_kernelIN5flash11enable_sm90INS1_16FlashAttnFwdSm90INS1_25CollectiveMainloopFwdSm90ILi2EN4cute5tupleIJNS5_1CILi1EEES8_S8_EEENS6_IJNS7_ILi128EEENS7_ILi96EEENS7_ILi192EEEEEELi192ENS_10bfloat16_tEfNS_4arch4Sm90ELb0ELb1ELb0ELb0ELb1ELb0ELb0ELb1ELb1ELb1ELb0ELb0EEENS1_21CollectiveEpilogueFwdINS6_IJSA_SC_SB_EEES9_SE_SG_Li256ELb0ELb1ELb0ELb0EEENS1_30DynamicPersistentTileSchedulerILi256ELi128ELb0ELb1ELb1EEEEEEEEEvNT_6ParamsE:
        .type           _ZN7cutlass13device_kernelIN5flash11enable_sm90INS1_16FlashAttnFwdSm90INS1_25CollectiveMainloopFwdSm90ILi2EN4cute5tupleIJNS5_1CILi1EEES8_S8_EEENS6_IJNS7_ILi128EEENS7_ILi96EEENS7_ILi192EEEEEELi192ENS_10bfloat16_tEfNS_4arch4Sm90ELb0ELb1ELb0ELb0ELb1ELb0ELb0ELb1ELb1ELb1ELb0ELb0EEENS1_21CollectiveEpilogueFwdINS6_IJSA_SC_SB_EEES9_SE_SG_Li256ELb0ELb1ELb0ELb0EEENS1_30DynamicPersistentTileSchedulerILi256ELi128ELb0ELb1ELb1EEEEEEEEEvNT_6ParamsE,@function
        .size           _ZN7cutlass13device_kernelIN5flash11enable_sm90INS1_16FlashAttnFwdSm90INS1_25CollectiveMainloopFwdSm90ILi2EN4cute5tupleIJNS5_1CILi1EEES8_S8_EEENS6_IJNS7_ILi128EEENS7_ILi96EEENS7_ILi192EEEEEELi192ENS_10bfloat16_tEfNS_4arch4Sm90ELb0ELb1ELb0ELb0ELb1ELb0ELb0ELb1ELb1ELb1ELb0ELb0EEENS1_21CollectiveEpilogueFwdINS6_IJSA_SC_SB_EEES9_SE_SG_Li256ELb0ELb1ELb0ELb0EEENS1_30DynamicPersistentTileSchedulerILi256ELi128ELb0ELb1ELb1EEEEEEEEEvNT_6ParamsE,(.L_x_12 - _ZN7cutlass13device_kernelIN5flash11enable_sm90INS1_16FlashAttnFwdSm90INS1_25CollectiveMainloopFwdSm90ILi2EN4cute5tupleIJNS5_1CILi1EEES8_S8_EEENS6_IJNS7_ILi128EEENS7_ILi96EEENS7_ILi192EEEEEELi192ENS_10bfloat16_tEfNS_4arch4Sm90ELb0ELb1ELb0ELb0ELb1ELb0ELb0ELb1ELb1ELb1ELb0ELb0EEENS1_21CollectiveEpilogueFwdINS6_IJSA_SC_SB_EEES9_SE_SG_Li256ELb0ELb1ELb0ELb0EEENS1_30DynamicPersistentTileSchedulerILi256ELi128ELb0ELb1ELb1EEEEEEEEEvNT_6ParamsE)
        .other          _ZN7cutlass13device_kernelIN5flash11enable_sm90INS1_16FlashAttnFwdSm90INS1_25CollectiveMainloopFwdSm90ILi2EN4cute5tupleIJNS5_1CILi1EEES8_S8_EEENS6_IJNS7_ILi128EEENS7_ILi96EEENS7_ILi192EEEEEELi192ENS_10bfloat16_tEfNS_4arch4Sm90ELb0ELb1ELb0ELb0ELb1ELb0ELb0ELb1ELb1ELb1ELb0ELb0EEENS1_21CollectiveEpilogueFwdINS6_IJSA_SC_SB_EEES9_SE_SG_Li256ELb0ELb1ELb0ELb0EEENS1_30DynamicPersistentTileSchedulerILi256ELi128ELb0ELb1ELb1EEEEEEEEEvNT_6ParamsE,@"STO_CUDA_ENTRY STV_DEFAULT"
_ZN7cutlass13device_kernelIN5flash11enable_sm90INS1_16FlashAttnFwdSm90INS1_25CollectiveMainloopFwdSm90ILi2EN4cute5tupleIJNS5_1CILi1EEES8_S8_EEENS6_IJNS7_ILi128EEENS7_ILi96EEENS7_ILi192EEEEEELi192ENS_10bfloat16_tEfNS_4arch4Sm90ELb0ELb1ELb0ELb0ELb1ELb0ELb0ELb1ELb1ELb1ELb0ELb0EEENS1_21CollectiveEpilogueFwdINS6_IJSA_SC_SB_EEES9_SE_SG_Li256ELb0ELb1ELb0ELb0EEENS1_30DynamicPersistentTileSchedulerILi256ELi128ELb0ELb1ELb1EEEEEEEEEvNT_6ParamsE:
[----:B------:R-:W-:Y:S01]  /*0000*/  LDC R1, c[0x0][0x37c] ;  /* 0x0000df00ff017b82 */ /* 0x000fe20000000800 */
[----:B------:R-:W-:Y:S05]  /*0010*/  EXIT ;  /* 0x000000000000794d */ /* 0x000fea0003800000 */
.L_x_3:
        /* <DEDUP_REMOVED lines=14> */
.L_x_12:


//--------------------- .text._ZN7cutlass13device_kernelIN5flash11enable_sm90INS1_16FlashAttnFwdSm90INS1_25CollectiveMainloopFwdSm90ILi2EN4cute5tupleIJNS5_1CILi1EEES8_S8_EEENS6_IJNS7_ILi128EEENS7_ILi96EEENS7_ILi192EEEEEELi192ENS_10bfloat16_tEfNS_4arch4Sm90ELb0ELb1ELb0ELb1ELb1ELb0ELb0ELb1ELb1ELb1ELb0ELb0EEENS1_21CollectiveEpilogueFwdINS6_IJSA_SC_SB_EEES9_SE_SG_Li256ELb1ELb1ELb0ELb0EEENS1_36VarlenDynamicPersistentTileSchedulerILi128ELi96ELi256ELi128ELb0ELb1ELb1ELb1ELb0ELb1EEEEEEEEEvNT_6ParamsE --------------------------
	.section	.text._ZN7cutlass13device_kernelIN5flash11enable_sm90INS1_16FlashAttnFwdSm90INS1_25CollectiveMainloopFwdSm90ILi2EN4cute5tupleIJNS5_1CILi1EEES8_S8_EEENS6_IJNS7_ILi128EEENS7_ILi96EEENS7_ILi192EEEEEELi192ENS_10bfloat16_tEfNS_4arch4Sm90ELb0ELb1ELb0ELb1ELb1ELb0ELb0ELb1ELb1ELb1ELb0ELb0EEENS1_21CollectiveEpilogueFwdINS6_IJSA_SC_SB_EEES9_SE_SG_Li256ELb1ELb1ELb0ELb0EEENS1_36VarlenDynamicPersistentTileSchedulerILi128ELi96ELi256ELi128ELb0ELb1ELb1ELb1ELb0ELb1EEEEEEEEEvNT_6ParamsE,"ax",@progbits
	.align	128
.text._ZN7cutlass13device_kernelIN5flash11enable_sm90INS1_16FlashAttnFwdSm90INS1_25CollectiveMainloopFwdSm90ILi2EN4cute5tupleIJNS5_1CILi1EEES8_S8_EEENS6_IJNS7_ILi128EEENS7_ILi96EEENS7_ILi192EEEEEELi192ENS_10bfloat16_tEfNS_4arch4Sm90ELb0ELb1ELb0ELb1ELb1ELb0ELb0ELb1ELb1ELb1ELb0ELb0EEENS1_21CollectiveEpilogueFwdINS6_IJSA_SC_SB_EEES9_SE_SG_Li256ELb1ELb1ELb0ELb0EEENS1_36VarlenDynamicPersistentTileSchedulerILi128ELi96ELi256ELi128ELb0ELb1ELb1ELb1ELb0ELb1EEEEEEEEEvNT_6ParamsE:
        .type           _ZN7cutlass13device_kernelIN5flash11enable_sm90INS1_16FlashAttnFwdSm90INS1_25CollectiveMainloopFwdSm90ILi2EN4cute5tupleIJNS5_1CILi1EEES8_S8_EEENS6_IJNS7_ILi128EEENS7_ILi96EEENS7_ILi192EEEEEELi192ENS_10bfloat16_tEfNS_4arch4Sm90ELb0ELb1ELb0ELb1ELb1ELb0ELb0ELb1ELb1ELb1ELb0ELb0EEENS1_21CollectiveEpilogueFwdINS6_IJSA_SC_SB_EEES9_SE_SG_Li256ELb1ELb1ELb0ELb0EEENS1_36VarlenDynamicPersistentTileSchedulerILi128ELi96ELi256ELi128ELb0ELb1ELb1ELb1ELb0ELb1EEEEEEEEEvNT_6ParamsE,@function
        .size           _ZN7cutlass13device_kernelIN5flash11enable_sm90INS1_16FlashAttnFwdSm90INS1_25CollectiveMainloopFwdSm90ILi2EN4cute5tupleIJNS5_1CILi1EEES8_S8_EEENS6_IJNS7_ILi128EEENS7_ILi96EEENS7_ILi192EEEEEELi192ENS_10bfloat16_tEfNS_4arch4Sm90ELb0ELb1ELb0ELb1ELb1ELb0ELb0ELb1ELb1ELb1ELb0ELb0EEENS1_21CollectiveEpilogueFwdINS6_IJSA_SC_SB_EEES9_SE_SG_Li256ELb1ELb1ELb0ELb0EEENS1_36VarlenDynamicPersistentTileSchedulerILi128ELi96ELi256ELi128ELb0ELb1ELb1ELb1ELb0ELb1EEEEEEEEEvNT_6ParamsE,(.L_x_13 - _ZN7cutlass13device_kernelIN5flash11enable_sm90INS1_16FlashAttnFwdSm90INS1_25CollectiveMainloopFwdSm90ILi2EN4cute5tupleIJNS5_1CILi1EEES8_S8_EEENS6_IJNS7_ILi128EEENS7_ILi96EEENS7_ILi192EEEEEELi192ENS_10bfloat16_tEfNS_4arch4Sm90ELb0ELb1ELb0ELb1ELb1ELb0ELb0ELb1ELb1ELb1ELb0ELb0EEENS1_21CollectiveEpilogueFwdINS6_IJSA_SC_SB_EEES9_SE_SG_Li256ELb1ELb1ELb0ELb0EEENS1_36VarlenDynamicPersistentTileSchedulerILi128ELi96ELi256ELi128ELb0ELb1ELb1ELb1ELb0ELb1EEEEEEEEEvNT_6ParamsE)
        .other          _ZN7cutlass13device_kernelIN5flash11enable_sm90INS1_16FlashAttnFwdSm90INS1_25CollectiveMainloopFwdSm90ILi2EN4cute5tupleIJNS5_1CILi1EEES8_S8_EEENS6_IJNS7_ILi128EEENS7_ILi96EEENS7_ILi192EEEEEELi192ENS_10bfloat16_tEfNS_4arch4Sm90ELb0ELb1ELb0ELb1ELb1ELb0ELb0ELb1ELb1ELb1ELb0ELb0EEENS1_21CollectiveEpilogueFwdINS6_IJSA_SC_SB_EEES9_SE_SG_Li256ELb1ELb1ELb0ELb0EEENS1_36VarlenDynamicPersistentTileSchedulerILi128ELi96ELi256ELi128ELb0ELb1ELb1ELb1ELb0ELb1EEEEEEEEEvNT_6ParamsE,@"STO_CUDA_ENTRY STV_DEFAULT"
_ZN7cutlass13device_kernelIN5flash11enable_sm90INS1_16FlashAttnFwdSm90INS1_25CollectiveMainloopFwdSm90ILi2EN4cute5tupleIJNS5_1CILi1EEES8_S8_EEENS6_IJNS7_ILi128EEENS7_ILi96EEENS7_ILi192EEEEEELi192ENS_10bfloat16_tEfNS_4arch4Sm90ELb0ELb1ELb0ELb1ELb1ELb0ELb0ELb1ELb1ELb1ELb0ELb0EEENS1_21CollectiveEpilogueFwdINS6_IJSA_SC_SB_EEES9_SE_SG_Li256ELb1ELb1ELb0ELb0EEENS1_36VarlenDynamicPersistentTileSchedulerILi128ELi96ELi256ELi128ELb0ELb1ELb1ELb1ELb0ELb1EEEEEEEEEvNT_6ParamsE:
[----:B------:R-:W-:Y:S01]  /*0000*/  LDC R1, c[0x0][0x37c] ;  /* 0x0000df00ff017b82 */ /* 0x000fe20000000800 */
[----:B------:R-:W-:Y:S05]  /*0010*/  EXIT ;  /* 0x000000000000794d */ /* 0x000fea0003800000 */
.L_x_4:
        /* <DEDUP_REMOVED lines=14> */
.L_x_13:


//--------------------- .text._ZN7cutlass13device_kernelIN5flash11enable_sm90INS1_16FlashAttnFwdSm90INS1_25CollectiveMainloopFwdSm90ILi2EN4cute5tupleIJNS5_1CILi1EEES8_S8_EEENS6_IJNS7_ILi128EEENS7_ILi96EEENS7_ILi192EEEEEELi192ENS_10bfloat16_tEfNS_4arch4Sm90ELb0ELb1ELb0ELb1ELb1ELb1ELb0ELb1ELb1ELb1ELb0ELb0EEENS1_21CollectiveEpilogueFwdINS6_IJSA_SC_SB_EEES9_SE_SG_Li256ELb1ELb1ELb0ELb0EEENS1_36VarlenDynamicPersistentTileSchedulerILi128ELi96ELi256ELi128ELb0ELb1ELb1ELb1ELb0ELb1EEEEEEEEEvNT_6ParamsE --------------------------
	.section	.text._ZN7cutlass13device_kernelIN5flash11enable_sm90INS1_16FlashAttnFwdSm90INS1_25CollectiveMainloopFwdSm90ILi2EN4cute5tupleIJNS5_1CILi1EEES8_S8_EEENS6_IJNS7_ILi128EEENS7_ILi96EEENS7_ILi192EEEEEELi192ENS_10bfloat16_tEfNS_4arch4Sm90ELb0ELb1ELb0ELb1ELb1ELb1ELb0ELb1ELb1ELb1ELb0ELb0EEENS1_21CollectiveEpilogueFwdINS6_IJSA_SC_SB_EEES9_SE_SG_Li256ELb1ELb1ELb0ELb0EEENS1_36VarlenDynamicPersistentTileSchedulerILi128ELi96ELi256ELi128ELb0ELb1ELb1ELb1ELb0ELb1EEEEEEEEEvNT_6ParamsE,"ax",@progbits
	.align	128
.text._ZN7cutlass13device_kernelIN5flash11enable_sm90INS1_16FlashAttnFwdSm90INS1_25CollectiveMainloopFwdSm90ILi2EN4cute5tupleIJNS5_1CILi1EEES8_S8_EEENS6_IJNS7_ILi128EEENS7_ILi96EEENS7_ILi192EEEEEELi192ENS_10bfloat16_tEfNS_4arch4Sm90ELb0ELb1ELb0ELb1ELb1ELb1ELb0ELb1ELb1ELb1ELb0ELb0EEENS1_21CollectiveEpilogueFwdINS6_IJSA_SC_SB_EEES9_SE_SG_Li256ELb1ELb1ELb0ELb0EEENS1_36VarlenDynamicPersistentTileSchedulerILi128ELi96ELi256ELi128ELb0ELb1ELb1ELb1ELb0ELb1EEEEEEEEEvNT_6ParamsE:
        .type           _ZN7cutlass13device_kernelIN5flash11enable_sm90INS1_16FlashAttnFwdSm90INS1_25CollectiveMainloopFwdSm90ILi2EN4cute5tupleIJNS5_1CILi1EEES8_S8_EEENS6_IJNS7_ILi128EEENS7_ILi96EEENS7_ILi192EEEEEELi192ENS_10bfloat16_tEfNS_4arch4Sm90ELb0ELb1ELb0ELb1ELb1ELb1ELb0ELb1ELb1ELb1ELb0ELb0EEENS1_21CollectiveEpilogueFwdINS6_IJSA_SC_SB_EEES9_SE_SG_Li256ELb1ELb1ELb0ELb0EEENS1_36VarlenDynamicPersistentTileSchedulerILi128ELi96ELi256ELi128ELb0ELb1ELb1ELb1ELb0ELb1EEEEEEEEEvNT_6ParamsE,@function
        .size           _ZN7cutlass13device_kernelIN5flash11enable_sm90INS1_16FlashAttnFwdSm90INS1_25CollectiveMainloopFwdSm90ILi2EN4cute5tupleIJNS5_1CILi1EEES8_S8_EEENS6_IJNS7_ILi128EEENS7_ILi96EEENS7_ILi192EEEEEELi192ENS_10bfloat16_tEfNS_4arch4Sm90ELb0ELb1ELb0ELb1ELb1ELb1ELb0ELb1ELb1ELb1ELb0ELb0EEENS1_21CollectiveEpilogueFwdINS6_IJSA_SC_SB_EEES9_SE_SG_Li256ELb1ELb1ELb0ELb0EEENS1_36VarlenDynamicPersistentTileSchedulerILi128ELi96ELi256ELi128ELb0ELb1ELb1ELb1ELb0ELb1EEEEEEEEEvNT_6ParamsE,(.L_x_14 - _ZN7cutlass13device_kernelIN5flash11enable_sm90INS1_16FlashAttnFwdSm90INS1_25CollectiveMainloopFwdSm90ILi2EN4cute5tupleIJNS5_1CILi1EEES8_S8_EEENS6_IJNS7_ILi128EEENS7_ILi96EEENS7_ILi192EEEEEELi192ENS_10bfloat16_tEfNS_4arch4Sm90ELb0ELb1ELb0ELb1ELb1ELb1ELb0ELb1ELb1ELb1ELb0ELb0EEENS1_21CollectiveEpilogueFwdINS6_IJSA_SC_SB_EEES9_SE_SG_Li256ELb1ELb1ELb0ELb0EEENS1_36VarlenDynamicPersistentTileSchedulerILi128ELi96ELi256ELi128ELb0ELb1ELb1ELb1ELb0ELb1EEEEEEEEEvNT_6ParamsE)
        .other          _ZN7cutlass13device_kernelIN5flash11enable_sm90INS1_16FlashAttnFwdSm90INS1_25CollectiveMainloopFwdSm90ILi2EN4cute5tupleIJNS5_1CILi1EEES8_S8_EEENS6_IJNS7_ILi128EEENS7_ILi96EEENS7_ILi192EEEEEELi192ENS_10bfloat16_tEfNS_4arch4Sm90ELb0ELb1ELb0ELb1ELb1ELb1ELb0ELb1ELb1ELb1ELb0ELb0EEENS1_21CollectiveEpilogueFwdINS6_IJSA_SC_SB_EEES9_SE_SG_Li256ELb1ELb1ELb0ELb0EEENS1_36VarlenDynamicPersistentTileSchedulerILi128ELi96ELi256ELi128ELb0ELb1ELb1ELb1ELb0ELb1EEEEEEEEEvNT_6ParamsE,@"STO_CUDA_ENTRY STV_DEFAULT"
_ZN7cutlass13device_kernelIN5flash11enable_sm90INS1_16FlashAttnFwdSm90INS1_25CollectiveMainloopFwdSm90ILi2EN4cute5tupleIJNS5_1CILi1EEES8_S8_EEENS6_IJNS7_ILi128EEENS7_ILi96EEENS7_ILi192EEEEEELi192ENS_10bfloat16_tEfNS_4arch4Sm90ELb0ELb1ELb0ELb1ELb1ELb1ELb0ELb1ELb1ELb1ELb0ELb0EEENS1_21CollectiveEpilogueFwdINS6_IJSA_SC_SB_EEES9_SE_SG_Li256ELb1ELb1ELb0ELb0EEENS1_36VarlenDynamicPersistentTileSchedulerILi128ELi96ELi256ELi128ELb0ELb1ELb1ELb1ELb0ELb1EEEEEEEEEvNT_6ParamsE:
[----:B------:R-:W-:Y:S01]  /*0000*/  LDC R1, c[0x0][0x37c] ;  /* 0x0000df00ff017b82 */ /* 0x000fe20000000800 */
[----:B------:R-:W-:Y:S05]  /*0010*/  EXIT ;  /* 0x000000000000794d */ /* 0x000fea0003800000 */
.L_x_5:
        /* <DEDUP_REMOVED lines=14> */
.L_x_14:


//--------------------- .text._ZN7cutlass13device_kernelIN5flash11enable_sm90INS1_16FlashAttnFwdSm90INS1_25CollectiveMainloopFwdSm90ILi2EN4cute5tupleIJNS5_1CILi1EEES8_S8_EEENS6_IJNS7_ILi128EEENS7_ILi96EEENS7_ILi192EEEEEELi192ENS_10bfloat16_tEfNS_4arch4Sm90ELb1ELb0ELb0ELb0ELb1ELb0ELb0ELb1ELb1ELb1ELb0ELb0EEENS1_21CollectiveEpilogueFwdINS6_IJSA_SC_SB_EEES9_SE_SG_Li256ELb0ELb1ELb0ELb0EEENS1_30DynamicPersistentTileSchedulerILi256ELi128ELb0ELb1ELb1EEEEEEEEEvNT_6ParamsE --------------------------
	.section	.text._ZN7cutlass13device_kernelIN5flash11enable_sm90INS1_16FlashAttnFwdSm90INS1_25CollectiveMainloopFwdSm90ILi2EN4cute5tupleIJNS5_1CILi1EEES8_S8_EEENS6_IJNS7_ILi128EEENS7_ILi96EEENS7_ILi192EEEEEELi192ENS_10bfloat16_tEfNS_4arch4Sm90ELb1ELb0ELb0ELb0ELb1ELb0ELb0ELb1ELb1ELb1ELb0ELb0EEENS1_21CollectiveEpilogueFwdINS6_IJSA_SC_SB_EEES9_SE_SG_Li256ELb0ELb1ELb0ELb0EEENS1_30DynamicPersistentTileSchedulerILi256ELi128ELb0ELb1ELb1EEEEEEEEEvNT_6ParamsE,"ax",@progbits
	.align	128
.text._ZN7cutlass13device_kernelIN5flash11enable_sm90INS1_16FlashAttnFwdSm90INS1_25CollectiveMainloopFwdSm90ILi2EN4cute5tupleIJNS5_1CILi1EEES8_S8_EEENS6_IJNS7_ILi128EEENS7_ILi96EEENS7_ILi192EEEEEELi192ENS_10bfloat16_tEfNS_4arch4Sm90ELb1ELb0ELb0ELb0ELb1ELb0ELb0ELb1ELb1ELb1ELb0ELb0EEENS1_21CollectiveEpilogueFwdINS6_IJSA_SC_SB_EEES9_SE_SG_Li256ELb0ELb1ELb0ELb0EEENS1_30DynamicPersistentTileSchedulerILi256ELi128ELb0ELb1ELb1EEEEEEEEEvNT_6ParamsE:
        .type           _ZN7cutlass13device_kernelIN5flash11enable_sm90INS1_16FlashAttnFwdSm90INS1_25CollectiveMainloopFwdSm90ILi2EN4cute5tupleIJNS5_1CILi1EEES8_S8_EEENS6_IJNS7_ILi128EEENS7_ILi96EEENS7_ILi192EEEEEELi192ENS_10bfloat16_tEfNS_4arch4Sm90ELb1ELb0ELb0ELb0ELb1ELb0ELb0ELb1ELb1ELb1ELb0ELb0EEENS1_21CollectiveEpilogueFwdINS6_IJSA_SC_SB_EEES9_SE_SG_Li256ELb0ELb1ELb0ELb0EEENS1_30DynamicPersistentTileSchedulerILi256ELi128ELb0ELb1ELb1EEEEEEEEEvNT_6ParamsE,@function
        .size           _ZN7cutlass13device_kernelIN5flash11enable_sm90INS1_16FlashAttnFwdSm90INS1_25CollectiveMainloopFwdSm90ILi2EN4cute5tupleIJNS5_1CILi1EEES8_S8_EEENS6_IJNS7_ILi128EEENS7_ILi96EEENS7_ILi192EEEEEELi192ENS_10bfloat16_tEfNS_4arch4Sm90ELb1ELb0ELb0ELb0ELb1ELb0ELb0ELb1ELb1ELb1ELb0ELb0EEENS1_21CollectiveEpilogueFwdINS6_IJSA_SC_SB_EEES9_SE_SG_Li256ELb0ELb1ELb0ELb0EEENS1_30DynamicPersistentTileSchedulerILi256ELi128ELb0ELb1ELb1EEEEEEEEEvNT_6ParamsE,(.L_x_15 - _ZN7cutlass13device_kernelIN5flash11enable_sm90INS1_16FlashAttnFwdSm90INS1_25CollectiveMainloopFwdSm90ILi2EN4cute5tupleIJNS5_1CILi1EEES8_S8_EEENS6_IJNS7_ILi128EEENS7_ILi96EEENS7_ILi192EEEEEELi192ENS_10bfloat16_tEfNS_4arch4Sm90ELb1ELb0ELb0ELb0ELb1ELb0ELb0ELb1ELb1ELb1ELb0ELb0EEENS1_21CollectiveEpilogueFwdINS6_IJSA_SC_SB_EEES9_SE_SG_Li256ELb0ELb1ELb0ELb0EEENS1_30DynamicPersistentTileSchedulerILi256ELi128ELb0ELb1ELb1EEEEEEEEEvNT_6ParamsE)
        .other          _ZN7cutlass13device_kernelIN5flash11enable_sm90INS1_16FlashAttnFwdSm90INS1_25CollectiveMainloopFwdSm90ILi2EN4cute5tupleIJNS5_1CILi1EEES8_S8_EEENS6_IJNS7_ILi128EEENS7_ILi96EEENS7_ILi192EEEEEELi192ENS_10bfloat16_tEfNS_4arch4Sm90ELb1ELb0ELb0ELb0ELb1ELb0ELb0ELb1ELb1ELb1ELb0ELb0EEENS1_21CollectiveEpilogueFwdINS6_IJSA_SC_SB_EEES9_SE_SG_Li256ELb0ELb1ELb0ELb0EEENS1_30DynamicPersistentTileSchedulerILi256ELi128ELb0ELb1ELb1EEEEEEEEEvNT_6ParamsE,@"STO_CUDA_ENTRY STV_DEFAULT"
_ZN7cutlass13device_kernelIN5flash11enable_sm90INS1_16FlashAttnFwdSm90INS1_25CollectiveMainloopFwdSm90ILi2EN4cute5tupleIJNS5_1CILi1EEES8_S8_EEENS6_IJNS7_ILi128EEENS7_ILi96EEENS7_ILi192EEEEEELi192ENS_10bfloat16_tEfNS_4arch4Sm90ELb1ELb0ELb0ELb0ELb1ELb0ELb0ELb1ELb1ELb1ELb0ELb0EEENS1_21CollectiveEpilogueFwdINS6_IJSA_SC_SB_EEES9_SE_SG_Li256ELb0ELb1ELb0ELb0EEENS1_30DynamicPersistentTileSchedulerILi256ELi128ELb0ELb1ELb1EEEEEEEEEvNT_6ParamsE:
[----:B------:R-:W-:Y:S01]  /*0000*/  LDC R1, c[0x0][0x37c] ;  /* 0x0000df00ff017b82 */ /* 0x000fe20000000800 */
[----:B------:R-:W-:Y:S05]  /*0010*/  EXIT ;  /* 0x000000000000794d */ /* 0x000fea0003800000 */
.L_x_6:
        /* <DEDUP_REMOVED lines=14> */
.L_x_15:


//--------------------- .text._ZN7cutlass13device_kernelIN5flash11enable_sm90INS1_16FlashAttnFwdSm90INS1_25CollectiveMainloopFwdSm90ILi2EN4cute5tupleIJNS5_1CILi1EEES8_S8_EEENS6_IJNS7_ILi128EEENS7_ILi96EEENS7_ILi192EEEEEELi192ENS_10bfloat16_tEfNS_4arch4Sm90ELb1ELb0ELb0ELb1ELb1ELb0ELb0ELb1ELb1ELb1ELb0ELb0EEENS1_21CollectiveEpilogueFwdINS6_IJSA_SC_SB_EEES9_SE_SG_Li256ELb1ELb1ELb0ELb0EEENS1_36VarlenDynamicPersistentTileSchedulerILi128ELi96ELi256ELi128ELb0ELb1ELb1ELb1ELb1ELb1EEEEEEEEEvNT_6ParamsE --------------------------
	.section	.text._ZN7cutlass13device_kernelIN5flash11enable_sm90INS1_16FlashAttnFwdSm90INS1_25CollectiveMainloopFwdSm90ILi2EN4cute5tupleIJNS5_1CILi1EEES8_S8_EEENS6_IJNS7_ILi128EEENS7_ILi96EEENS7_ILi192EEEEEELi192ENS_10bfloat16_tEfNS_4arch4Sm90ELb1ELb0ELb0ELb1ELb1ELb0ELb0ELb1ELb1ELb1ELb0ELb0EEENS1_21CollectiveEpilogueFwdINS6_IJSA_SC_SB_EEES9_SE_SG_Li256ELb1ELb1ELb0ELb0EEENS1_36VarlenDynamicPersistentTileSchedulerILi128ELi96ELi256ELi128ELb0ELb1ELb1ELb1ELb1ELb1EEEEEEEEEvNT_6ParamsE,"ax",@progbits
	.align	128
.text._ZN7cutlass13device_kernelIN5flash11enable_sm90INS1_16FlashAttnFwdSm90INS1_25CollectiveMainloopFwdSm90ILi2EN4cute5tupleIJNS5_1CILi1EEES8_S8_EEENS6_IJNS7_ILi128EEENS7_ILi96EEENS7_ILi192EEEEEELi192ENS_10bfloat16_tEfNS_4arch4Sm90ELb1ELb0ELb0ELb1ELb1ELb0ELb0ELb1ELb1ELb1ELb0ELb0EEENS1_21CollectiveEpilogueFwdINS6_IJSA_SC_SB_EEES9_SE_SG_Li256ELb1ELb1ELb0ELb0EEENS1_36VarlenDynamicPersistentTileSchedulerILi128ELi96ELi256ELi128ELb0ELb1ELb1ELb1ELb1ELb1EEEEEEEEEvNT_6ParamsE:
        .type           _ZN7cutlass13device_kernelIN5flash11enable_sm90INS1_16FlashAttnFwdSm90INS1_25CollectiveMainloopFwdSm90ILi2EN4cute5tupleIJNS5_1CILi1EEES8_S8_EEENS6_IJNS7_ILi128EEENS7_ILi96EEENS7_ILi192EEEEEELi192ENS_10bfloat16_tEfNS_4arch4Sm90ELb1ELb0ELb0ELb1ELb1ELb0ELb0ELb1ELb1ELb1ELb0ELb0EEENS1_21CollectiveEpilogueFwdINS6_IJSA_SC_SB_EEES9_SE_SG_Li256ELb1ELb1ELb0ELb0EEENS1_36VarlenDynamicPersistentTileSchedulerILi128ELi96ELi256ELi128ELb0ELb1ELb1ELb1ELb1ELb1EEEEEEEEEvNT_6ParamsE,@function
        .size           _ZN7cutlass13device_kernelIN5flash11enable_sm90INS1_16FlashAttnFwdSm90INS1_25CollectiveMainloopFwdSm90ILi2EN4cute5tupleIJNS5_1CILi1EEES8_S8_EEENS6_IJNS7_ILi128EEENS7_ILi96EEENS7_ILi192EEEEEELi192ENS_10bfloat16_tEfNS_4arch4Sm90ELb1ELb0ELb0ELb1ELb1ELb0ELb0ELb1ELb1ELb1ELb0ELb0EEENS1_21CollectiveEpilogueFwdINS6_IJSA_SC_SB_EEES9_SE_SG_Li256ELb1ELb1ELb0ELb0EEENS1_36VarlenDynamicPersistentTileSchedulerILi128ELi96ELi256ELi128ELb0ELb1ELb1ELb1ELb1ELb1EEEEEEEEEvNT_6ParamsE,(.L_x_16 - _ZN7cutlass13device_kernelIN5flash11enable_sm90INS1_16FlashAttnFwdSm90INS1_25CollectiveMainloopFwdSm90ILi2EN4cute5tupleIJNS5_1CILi1EEES8_S8_EEENS6_IJNS7_ILi128EEENS7_ILi96EEENS7_ILi192EEEEEELi192ENS_10bfloat16_tEfNS_4arch4Sm90ELb1ELb0ELb0ELb1ELb1ELb0ELb0ELb1ELb1ELb1ELb0ELb0EEENS1_21CollectiveEpilogueFwdINS6_IJSA_SC_SB_EEES9_SE_SG_Li256ELb1ELb1ELb0ELb0EEENS1_36VarlenDynamicPersistentTileSchedulerILi128ELi96ELi256ELi128ELb0ELb1ELb1ELb1ELb1ELb1EEEEEEEEEvNT_6ParamsE)
        .other          _ZN7cutlass13device_kernelIN5flash11enable_sm90INS1_16FlashAttnFwdSm90INS1_25CollectiveMainloopFwdSm90ILi2EN4cute5tupleIJNS5_1CILi1EEES8_S8_EEENS6_IJNS7_ILi128EEENS7_ILi96EEENS7_ILi192EEEEEELi192ENS_10bfloat16_tEfNS_4arch4Sm90ELb1ELb0ELb0ELb1ELb1ELb0ELb0ELb1ELb1ELb1ELb0ELb0EEENS1_21CollectiveEpilogueFwdINS6_IJSA_SC_SB_EEES9_SE_SG_Li256ELb1ELb1ELb0ELb0EEENS1_36VarlenDynamicPersistentTileSchedulerILi128ELi96ELi256ELi128ELb0ELb1ELb1ELb1ELb1ELb1EEEEEEEEEvNT_6ParamsE,@"STO_CUDA_ENTRY STV_DEFAULT"
_ZN7cutlass13device_kernelIN5flash11enable_sm90INS1_16FlashAttnFwdSm90INS1_25CollectiveMainloopFwdSm90ILi2EN4cute5tupleIJNS5_1CILi1EEES8_S8_EEENS6_IJNS7_ILi128EEENS7_ILi96EEENS7_ILi192EEEEEELi192ENS_10bfloat16_tEfNS_4arch4Sm90ELb1ELb0ELb0ELb1ELb1ELb0ELb0ELb1ELb1ELb1ELb0ELb0EEENS1_21CollectiveEpilogueFwdINS6_IJSA_SC_SB_EEES9_SE_SG_Li256ELb1ELb1ELb0ELb0EEENS1_36VarlenDynamicPersistentTileSchedulerILi128ELi96ELi256ELi128ELb0ELb1ELb1ELb1ELb1ELb1EEEEEEEEEvNT_6ParamsE:
[----:B------:R-:W-:Y:S01]  /*0000*/  LDC R1, c[0x0][0x37c] ;  /* 0x0000df00ff017b82 */ /* 0x000fe20000000800 */
[----:B------:R-:W-:Y:S05]  /*0010*/  EXIT ;  /* 0x000000000000794d */ /* 0x000fea0003800000 */
.L_x_7:
        /* <DEDUP_REMOVED lines=14> */
.L_x_16:


//--------------------- .text._ZN7cutlass13device_kernelIN5flash11enable_sm90INS1_16FlashAttnFwdSm90INS1_25CollectiveMainloopFwdSm90ILi2EN4cute5tupleIJNS5_1CILi1EEES8_S8_EEENS6_IJNS7_ILi128EEENS7_ILi96EEENS7_ILi192EEEEEELi192ENS_10bfloat16_tEfNS_4arch4Sm90ELb1ELb0ELb0ELb1ELb1ELb1ELb0ELb1ELb1ELb1ELb0ELb0EEENS1_21CollectiveEpilogueFwdINS6_IJSA_SC_SB_EEES9_SE_SG_Li256ELb1ELb1ELb0ELb0EEENS1_36VarlenDynamicPersistentTileSchedulerILi128ELi96ELi256ELi128ELb0ELb1ELb1ELb1ELb1ELb1EEEEEEEEEvNT_6ParamsE --------------------------
	.section	.text._ZN7cutlass13device_kernelIN5flash11enable_sm90INS1_16FlashAttnFwdSm90INS1_25CollectiveMainloopFwdSm90ILi2EN4cute5tupleIJNS5_1CILi1EEES8_S8_EEENS6_IJNS7_ILi128EEENS7_ILi96EEENS7_ILi192EEEEEELi192ENS_10bfloat16_tEfNS_4arch4Sm90ELb1ELb0ELb0ELb1ELb1ELb1ELb0ELb1ELb1ELb1ELb0ELb0EEENS1_21CollectiveEpilogueFwdINS6_IJSA_SC_SB_EEES9_SE_SG_Li256ELb1ELb1ELb0ELb0EEENS1_36VarlenDynamicPersistentTileSchedulerILi128ELi96ELi256ELi128ELb0ELb1ELb1ELb1ELb1ELb1EEEEEEEEEvNT_6ParamsE,"ax",@progbits
	.align	128
.text._ZN7cutlass13device_kernelIN5flash11enable_sm90INS1_16FlashAttnFwdSm90INS1_25CollectiveMainloopFwdSm90ILi2EN4cute5tupleIJNS5_1CILi1EEES8_S8_EEENS6_IJNS7_ILi128EEENS7_ILi96EEENS7_ILi192EEEEEELi192ENS_10bfloat16_tEfNS_4arch4Sm90ELb1ELb0ELb0ELb1ELb1ELb1ELb0ELb1ELb1ELb1ELb0ELb0EEENS1_21CollectiveEpilogueFwdINS6_IJSA_SC_SB_EEES9_SE_SG_Li256ELb1ELb1ELb0ELb0EEENS1_36VarlenDynamicPersistentTileSchedulerILi128ELi96ELi256ELi128ELb0ELb1ELb1ELb1ELb1ELb1EEEEEEEEEvNT_6ParamsE:
        .type           _ZN7cutlass13device_kernelIN5flash11enable_sm90INS1_16FlashAttnFwdSm90INS1_25CollectiveMainloopFwdSm90ILi2EN4cute5tupleIJNS5_1CILi1EEES8_S8_EEENS6_IJNS7_ILi128EEENS7_ILi96EEENS7_ILi192EEEEEELi192ENS_10bfloat16_tEfNS_4arch4Sm90ELb1ELb0ELb0ELb1ELb1ELb1ELb0ELb1ELb1ELb1ELb0ELb0EEENS1_21CollectiveEpilogueFwdINS6_IJSA_SC_SB_EEES9_SE_SG_Li256ELb1ELb1ELb0ELb0EEENS1_36VarlenDynamicPersistentTileSchedulerILi128ELi96ELi256ELi128ELb0ELb1ELb1ELb1ELb1ELb1EEEEEEEEEvNT_6ParamsE,@function
        .size           _ZN7cutlass13device_kernelIN5flash11enable_sm90INS1_16FlashAttnFwdSm90INS1_25CollectiveMainloopFwdSm90ILi2EN4cute5tupleIJNS5_1CILi1EEES8_S8_EEENS6_IJNS7_ILi128EEENS7_ILi96EEENS7_ILi192EEEEEELi192ENS_10bfloat16_tEfNS_4arch4Sm90ELb1ELb0ELb0ELb1ELb1ELb1ELb0ELb1ELb1ELb1ELb0ELb0EEENS1_21CollectiveEpilogueFwdINS6_IJSA_SC_SB_EEES9_SE_SG_Li256ELb1ELb1ELb0ELb0EEENS1_36VarlenDynamicPersistentTileSchedulerILi128ELi96ELi256ELi128ELb0ELb1ELb1ELb1ELb1ELb1EEEEEEEEEvNT_6ParamsE,(.L_x_17 - _ZN7cutlass13device_kernelIN5flash11enable_sm90INS1_16FlashAttnFwdSm90INS1_25CollectiveMainloopFwdSm90ILi2EN4cute5tupleIJNS5_1CILi1EEES8_S8_EEENS6_IJNS7_ILi128EEENS7_ILi96EEENS7_ILi192EEEEEELi192ENS_10bfloat16_tEfNS_4arch4Sm90ELb1ELb0ELb0ELb1ELb1ELb1ELb0ELb1ELb1ELb1ELb0ELb0EEENS1_21CollectiveEpilogueFwdINS6_IJSA_SC_SB_EEES9_SE_SG_Li256ELb1ELb1ELb0ELb0EEENS1_36VarlenDynamicPersistentTileSchedulerILi128ELi96ELi256ELi128ELb0ELb1ELb1ELb1ELb1ELb1EEEEEEEEEvNT_6ParamsE)
        .other          _ZN7cutlass13device_kernelIN5flash11enable_sm90INS1_16FlashAttnFwdSm90INS1_25CollectiveMainloopFwdSm90ILi2EN4cute5tupleIJNS5_1CILi1EEES8_S8_EEENS6_IJNS7_ILi128EEENS7_ILi96EEENS7_ILi192EEEEEELi192ENS_10bfloat16_tEfNS_4arch4Sm90ELb1ELb0ELb0ELb1ELb1ELb1ELb0ELb1ELb1ELb1ELb0ELb0EEENS1_21CollectiveEpilogueFwdINS6_IJSA_SC_SB_EEES9_SE_SG_Li256ELb1ELb1ELb0ELb0EEENS1_36VarlenDynamicPersistentTileSchedulerILi128ELi96ELi256ELi128ELb0ELb1ELb1ELb1ELb1ELb1EEEEEEEEEvNT_6ParamsE,@"STO_CUDA_ENTRY STV_DEFAULT"
_ZN7cutlass13device_kernelIN5flash11enable_sm90INS1_16FlashAttnFwdSm90INS1_25CollectiveMainloopFwdSm90ILi2EN4cute5tupleIJNS5_1CILi1EEES8_S8_EEENS6_IJNS7_ILi128EEENS7_ILi96EEENS7_ILi192EEEEEELi192ENS_10bfloat16_tEfNS_4arch4Sm90ELb1ELb0ELb0ELb1ELb1ELb1ELb0ELb1ELb1ELb1ELb0ELb0EEENS1_21CollectiveEpilogueFwdINS6_IJSA_SC_SB_EEES9_SE_SG_Li256ELb1ELb1ELb0ELb0EEENS1_36VarlenDynamicPersistentTileSchedulerILi128ELi96ELi256ELi128ELb0ELb1ELb1ELb1ELb1ELb1EEEEEEEEEvNT_6ParamsE:
[----:B------:R-:W-:Y:S01]  /*0000*/  LDC R1, c[0x0][0x37c] ;  /* 0x0000df00ff017b82 */ /* 0x000fe20000000800 */
[----:B------:R-:W-:Y:S05]  /*0010*/  EXIT ;  /* 0x000000000000794d */ /* 0x000fea0003800000 */
.L_x_8:
        /* <DEDUP_REMOVED lines=14> */
.L_x_17:


//--------------------- .nv.shared.reserved.0     --------------------------
	.section	.nv.shared.reserved.0,"aw",@nobits
	.weak		__nv_reservedSMEM_offset_0_alias
	.size		__nv_reservedSMEM_offset_0_alias, 0, 64
	.other		__nv_reservedSMEM_offset_0_alias,@"STO_CUDA_RESERVED_SHARED STV_DEFAULT"
__nv_reservedSMEM_offset_0_alias:
	.zero		0
	.zero		64


//--------------------- .nv.global                --------------------------
	.section	.nv.global,"aw",@nobits
.nv.global:
	.type		_ZN72_INTERNAL_871ed516_36_flash_fwd_hdim192_bf16_paged_sm90_cu_49158569_34174cute1_E,@object
	.size		_ZN72_INTERNAL_871ed516_36_flash_fwd_hdim192_bf16_paged_sm90_cu_49158569_34174cute1_E,(_ZN72_INTERNAL_871ed516_36_flash_fwd_hdim192_bf16_paged_sm90_cu_49158569_34174cuda3std3__45__cpo6cbeginE - _ZN72_INTERNAL_871ed516_36_flash_fwd_hdim192_bf16_paged_sm90_cu_49158569_34174cute1_E)
_ZN72_INTERNAL_871ed516_36_flash_fwd_hdim192_bf16_paged_sm90_cu_49158569_34174cute1_E:
	.zero		1
	.type		_ZN72_INTERNAL_871ed516_36_flash_fwd_hdim192_bf16_paged_sm90_cu_49158569_34174cuda3std3__45__cpo6cbeginE,@object
	.size		_ZN72_INTERNAL_871ed516_36_flash_fwd_hdim192_bf16_paged_sm90_cu_49158569_34174cuda3std3__45__cpo6cbeginE,(_ZN72_INTERNAL_871ed516_36_flash_fwd_hdim192_bf16_paged_sm90_cu_49158569_34174cuda3std3__48in_placeE - _ZN72_INTERNAL_871ed516_36_flash_fwd_hdim192_bf16_paged_sm90_cu_49158569_34174cuda3std3__45__cpo6cbeginE)
_ZN72_INTERNAL_871ed516_36_flash_fwd_hdim192_bf16_paged_sm90_cu_49158569_34174cuda3std3__45__cpo6cbeginE:
	.zero		1
	.type		_ZN72_INTERNAL_871ed516_36_flash_fwd_hdim192_bf16_paged_sm90_cu_49158569_34174cuda3std3__48in_placeE,@object
	.size		_ZN72_INTERNAL_871ed516_36_flash_fwd_hdim192_bf16_paged_sm90_cu_49158569_34174cuda3std3__48in_placeE,(_ZN72_INTERNAL_871ed516_36_flash_fwd_hdim192_bf16_paged_sm90_cu_49158569_34174cuda3std6ranges3__45__cpo9iter_moveE - _ZN72_INTERNAL_871ed516_36_flash_fwd_hdim192_bf16_paged_sm90_cu_49158569_34174cuda3std3__48in_placeE)
_ZN72_INTERNAL_871ed516_36_flash_fwd_hdim192_bf16_paged_sm90_cu_49158569_34174cuda3std3__48in_placeE:
	.zero		1
	.type		_ZN72_INTERNAL_871ed516_36_flash_fwd_hdim192_bf16_paged_sm90_cu_49158569_34174cuda3std6ranges3__45__cpo9iter_moveE,@object
	.size		_ZN72_INTERNAL_871ed516_36_flash_fwd_hdim192_bf16_paged_sm90_cu_49158569_34174cuda3std6ranges3__45__cpo9iter_moveE,(_ZN72_INTERNAL_871ed516_36_flash_fwd_hdim192_bf16_paged_sm90_cu_49158569_34174cuda3std3__45__cpo5beginE - _ZN72_INTERNAL_871ed516_36_flash_fwd_hdim192_bf16_paged_sm90_cu_49158569_34174cuda3std6ranges3__45__cpo9iter_moveE)
_ZN72_INTERNAL_871ed516_36_flash_fwd_hdim192_bf16_paged_sm90_cu_49158569_34174cuda3std6ranges3__45__cpo9iter_moveE:
	.zero		1
	.type		_ZN72_INTERNAL_871ed516_36_flash_fwd_hdim192_bf16_paged_sm90_cu_49158569_34174cuda3std3__45__cpo5beginE,@object
	.size		_ZN72_INTERNAL_871ed516_36_flash_fwd_hdim192_bf16_paged_sm90_cu_49158569_34174cuda3std3__45__cpo5beginE,(_ZN72_INTERNAL_871ed516_36_flash_fwd_hdim192_bf16_paged_sm90_cu_49158569_34174cuda3std3__474_GLOBAL__N__871ed516_36_flash_fwd_hdim192_bf16_paged_sm90_cu_49158569_34176ignoreE - _ZN72_INTERNAL_871ed516_36_flash_fwd_hdim192_bf16_paged_sm90_cu_49158569_34174cuda3std3__45__cpo5beginE)
_ZN72_INTERNAL_871ed516_36_flash_fwd_hdim192_bf16_paged_sm90_cu_49158569_34174cuda3std3__45__cpo5beginE:
	.zero		1
	.type		_ZN72_INTERNAL_871ed516_36_flash_fwd_hdim192_bf16_paged_sm90_cu_49158569_34174cuda3std3__474_GLOBAL__N__871ed516_36_flash_fwd_hdim192_bf16_paged_sm90_cu_49158569_34176ignoreE,@object
	.size		_ZN72_INTERNAL_871ed516_36_flash_fwd_hdim192_bf16_paged_sm90_cu_49158569_34174cuda3std3__474_GLOBAL__N__871ed516_36_flash_fwd_hdim192_bf16_paged_sm90_cu_49158569_34176ignoreE,(_ZN72_INTERNAL_871ed516_36_flash_fwd_hdim192_bf16_paged_sm90_cu_49158569_34174cute7productE - _ZN72_INTERNAL_871ed516_36_flash_fwd_hdim192_bf16_paged_sm90_cu_49158569_34174cuda3std3__474_GLOBAL__N__871ed516_36_flash_fwd_hdim192_bf16_paged_sm90_cu_49158569_34176ignoreE)
_ZN72_INTERNAL_871ed516_36_flash_fwd_hdim192_bf16_paged_sm90_cu_49158569_34174cuda3std3__474_GLOBAL__N__871ed516_36_flash_fwd_hdim192_bf16_paged_sm90_cu_49158569_34176ignoreE:
	.zero		1
	.type		_ZN72_INTERNAL_871ed516_36_flash_fwd_hdim192_bf16_paged_sm90_cu_49158569_34174cute7productE,@object
	.size		_ZN72_INTERNAL_871ed516_36_flash_fwd_hdim192_bf16_paged_sm90_cu_49158569_34174cute7productE,(_ZN72_INTERNAL_871ed516_36_flash_fwd_hdim192_bf16_paged_sm90_cu_49158569_34174cuda3std3__45__cpo3endE - _ZN72_INTERNAL_871ed516_36_flash_fwd_hdim192_bf16_paged_sm90_cu_49158569_34174cute7productE)
_ZN72_INTERNAL_871ed516_36_flash_fwd_hdim192_bf16_paged_sm90_cu_49158569_34174cute7productE:
	.zero		1
	.type		_ZN72_INTERNAL_871ed516_36_flash_fwd_hdim192_bf16_paged_sm90_cu_49158569_34174cuda3std3__45__cpo3endE,@object
	.size		_ZN72_INTERNAL_871ed516_36_flash_fwd_hdim192_bf16_paged_sm90_cu_49158569_34174cuda3std3__45__cpo3endE,(_ZN72_INTERNAL_871ed516_36_flash_fwd_hdim192_bf16_paged_sm90_cu_49158569_34174cuda3std3__419piecewise_constructE - _ZN72_INTERNAL_871ed516_36_flash_fwd_hdim192_bf16_paged_sm90_cu_49158569_34174cuda3std3__45__cpo3endE)
_ZN72_INTERNAL_871ed516_36_flash_fwd_hdim192_bf16_paged_sm90_cu_49158569_34174cuda3std3__45__cpo3endE:
	.zero		1
	.type		_ZN72_INTERNAL_871ed516_36_flash_fwd_hdim192_bf16_paged_sm90_cu_49158569_34174cuda3std3__419piecewise_constructE,@object
	.size		_ZN72_INTERNAL_871ed516_36_flash_fwd_hdim192_bf16_paged_sm90_cu_49158569_34174cuda3std3__419piecewise_constructE,(_ZN72_INTERNAL_871ed516_36_flash_fwd_hdim192_bf16_paged_sm90_cu_49158569_34174cuda3std3__45__cpo4cendE - _ZN72_INTERNAL_871ed516_36_flash_fwd_hdim192_bf16_paged_sm90_cu_49158569_34174cuda3std3__419piecewise_constructE)
_ZN72_INTERNAL_871ed516_36_flash_fwd_hdim192_bf16_paged_sm90_cu_49158569_34174cuda3std3__419piecewise_constructE:
	.zero		1
	.type		_ZN72_INTERNAL_871ed516_36_flash_fwd_hdim192_bf16_paged_sm90_cu_49158569_34174cuda3std3__45__cpo4cendE,@object
	.size		_ZN72_INTERNAL_871ed516_36_flash_fwd_hdim192_bf16_paged_sm90_cu_49158569_34174cuda3std3__45__cpo4cendE,(_ZN72_INTERNAL_871ed516_36_flash_fwd_hdim192_bf16_paged_sm90_cu_49158569_34174cuda3std6ranges3__45__cpo4swapE - _ZN72_INTERNAL_871ed516_36_flash_fwd_hdim192_bf16_paged_sm90_cu_49158569_34174cuda3std3__45__cpo4cendE)
_ZN72_INTERNAL_871ed516_36_flash_fwd_hdim192_bf16_paged_sm90_cu_49158569_34174cuda3std3__45__cpo4cendE:
	.zero		1
	.type		_ZN72_INTERNAL_871ed516_36_flash_fwd_hdim192_bf16_paged_sm90_cu_49158569_34174cuda3std6ranges3__45__cpo4swapE,@object
	.size		_ZN72_INTERNAL_871ed516_36_flash_fwd_hdim192_bf16_paged_sm90_cu_49158569_34174cuda3std6ranges3__45__cpo4swapE,(.L_7 - _ZN72_INTERNAL_871ed516_36_flash_fwd_hdim192_bf16_paged_sm90_cu_49158569_34174cuda3std6ranges3__45__cpo4swapE)
_ZN72_INTERNAL_871ed516_36_flash_fwd_hdim192_bf16_paged_sm90_cu_49158569_34174cuda3std6ranges3__45__cpo4swapE:
	.zero		1
.L_7:


//--------------------- .nv.constant0._ZN7cutlass13device_kernelIN5flash11enable_sm90INS1_16FlashAttnFwdSm90INS1_25CollectiveMainloopFwdSm90ILi2EN4cute5tupleIJNS5_1CILi1EEES8_S8_EEENS6_IJNS7_ILi128EEENS7_ILi96EEENS7_ILi192EEEEEELi192ENS_10bfloat16_tEfNS_4arch4Sm90ELb0ELb0ELb0ELb0ELb1ELb0ELb0ELb1ELb1ELb1ELb0ELb0EEENS1_21CollectiveEpilogueFwdINS6_IJSA_SC_SB_EEES9_SE_SG_Li256ELb0ELb1ELb0ELb0EEENS1_29StaticPersistentTileSchedulerILb0EEEEEEEEEvNT_6ParamsE --------------------------
	.section	.nv.constant0._ZN7cutlass13device_kernelIN5flash11enable_sm90INS1_16FlashAttnFwdSm90INS1_25CollectiveMainloopFwdSm90ILi2EN4cute5tupleIJNS5_1CILi1EEES8_S8_EEENS6_IJNS7_ILi128EEENS7_ILi96EEENS7_ILi192EEEEEELi192ENS_10bfloat16_tEfNS_4arch4Sm90ELb0ELb0ELb0ELb0ELb1ELb0ELb0ELb1ELb1ELb1ELb0ELb0EEENS1_21CollectiveEpilogueFwdINS6_IJSA_SC_SB_EEES9_SE_SG_Li256ELb0ELb1ELb0ELb0EEENS1_29StaticPersistentTileSchedulerILb0EEEEEEEEEvNT_6ParamsE,"a",@progbits
	.sectionflags	@""
	.align	4
.nv.constant0._ZN7cutlass13device_kernelIN5flash11enable_sm90INS1_16FlashAttnFwdSm90INS1_25CollectiveMainloopFwdSm90ILi2EN4cute5tupleIJNS5_1CILi1EEES8_S8_EEENS6_IJNS7_ILi128EEENS7_ILi96EEENS7_ILi192EEEEEELi192ENS_10bfloat16_tEfNS_4arch4Sm90ELb0ELb0ELb0ELb0ELb1ELb0ELb0ELb1ELb1ELb1ELb0ELb0EEENS1_21CollectiveEpilogueFwdINS6_IJSA_SC_SB_EEES9_SE_SG_Li256ELb0ELb1ELb0ELb0EEENS1_29StaticPersistentTileSchedulerILb0EEEEEEEEEvNT_6ParamsE:
	.zero		3456


//--------------------- .nv.constant0._ZN7cutlass13device_kernelIN5flash11enable_sm90INS1_16FlashAttnFwdSm90INS1_25CollectiveMainloopFwdSm90ILi2EN4cute5tupleIJNS5_1CILi1EEES8_S8_EEENS6_IJNS7_ILi128EEENS7_ILi96EEENS7_ILi192EEEEEELi192ENS_10bfloat16_tEfNS_4arch4Sm90ELb0ELb0ELb0ELb1ELb1ELb0ELb0ELb1ELb1ELb1ELb0ELb0EEENS1_21CollectiveEpilogueFwdINS6_IJSA_SC_SB_EEES9_SE_SG_Li256ELb1ELb1ELb0ELb0EEENS1_36VarlenDynamicPersistentTileSchedulerILi128ELi96ELi256ELi128ELb0ELb1ELb1ELb0ELb1ELb1EEEEEEEEEvNT_6ParamsE --------------------------
	.section	.nv.constant0._ZN7cutlass13device_kernelIN5flash11enable_sm90INS1_16FlashAttnFwdSm90INS1_25CollectiveMainloopFwdSm90ILi2EN4cute5tupleIJNS5_1CILi1EEES8_S8_EEENS6_IJNS7_ILi128EEENS7_ILi96EEENS7_ILi192EEEEEELi192ENS_10bfloat16_tEfNS_4arch4Sm90ELb0ELb0ELb0ELb1ELb1ELb0ELb0ELb1ELb1ELb1ELb0ELb0EEENS1_21CollectiveEpilogueFwdINS6_IJSA_SC_SB_EEES9_SE_SG_Li256ELb1ELb1ELb0ELb0EEENS1_36VarlenDynamicPersistentTileSchedulerILi128ELi96ELi256ELi128ELb0ELb1ELb1ELb0ELb1ELb1EEEEEEEEEvNT_6ParamsE,"a",@progbits
	.sectionflags	@""
	.align	4
.nv.constant0._ZN7cutlass13device_kernelIN5flash11enable_sm90INS1_16FlashAttnFwdSm90INS1_25CollectiveMainloopFwdSm90ILi2EN4cute5tupleIJNS5_1CILi1EEES8_S8_EEENS6_IJNS7_ILi128EEENS7_ILi96EEENS7_ILi192EEEEEELi192ENS_10bfloat16_tEfNS_4arch4Sm90ELb0ELb0ELb0ELb1ELb1ELb0ELb0ELb1ELb1ELb1ELb0ELb0EEENS1_21CollectiveEpilogueFwdINS6_IJSA_SC_SB_EEES9_SE_SG_Li256ELb1ELb1ELb0ELb0EEENS1_36VarlenDynamicPersistentTileSchedulerILi128ELi96ELi256ELi128ELb0ELb1ELb1ELb0ELb1ELb1EEEEEEEEEvNT_6ParamsE:
	.zero		3584


//--------------------- .nv.constant0._ZN7cutlass13device_kernelIN5flash11enable_sm90INS1_16FlashAttnFwdSm90INS1_25CollectiveMainloopFwdSm90ILi2EN4cute5tupleIJNS5_1CILi1EEES8_S8_EEENS6_IJNS7_ILi128EEENS7_ILi96EEENS7_ILi192EEEEEELi192ENS_10bfloat16_tEfNS_4arch4Sm90ELb0ELb0ELb0ELb1ELb1ELb1ELb0ELb1ELb1ELb1ELb0ELb0EEENS1_21CollectiveEpilogueFwdINS6_IJSA_SC_SB_EEES9_SE_SG_Li256ELb1ELb1ELb0ELb0EEENS1_36VarlenDynamicPersistentTileSchedulerILi128ELi96ELi256ELi128ELb0ELb1ELb1ELb0ELb1ELb1EEEEEEEEEvNT_6ParamsE --------------------------
	.section	.nv.constant0._ZN7cutlass13device_kernelIN5flash11enable_sm90INS1_16FlashAttnFwdSm90INS1_25CollectiveMainloopFwdSm90ILi2EN4cute5tupleIJNS5_1CILi1EEES8_S8_EEENS6_IJNS7_ILi128EEENS7_ILi96EEENS7_ILi192EEEEEELi192ENS_10bfloat16_tEfNS_4arch4Sm90ELb0ELb0ELb0ELb1ELb1ELb1ELb0ELb1ELb1ELb1ELb0ELb0EEENS1_21CollectiveEpilogueFwdINS6_IJSA_SC_SB_EEES9_SE_SG_Li256ELb1ELb1ELb0ELb0EEENS1_36VarlenDynamicPersistentTileSchedulerILi128ELi96ELi256ELi128ELb0ELb1ELb1ELb0ELb1ELb1EEEEEEEEEvNT_6ParamsE,"a",@progbits
	.sectionflags	@""
	.align	4
.nv.constant0._ZN7cutlass13device_kernelIN5flash11enable_sm90INS1_16FlashAttnFwdSm90INS1_25CollectiveMainloopFwdSm90ILi2EN4cute5tupleIJNS5_1CILi1EEES8_S8_EEENS6_IJNS7_ILi128EEENS7_ILi96EEENS7_ILi192EEEEEELi192ENS_10bfloat16_tEfNS_4arch4Sm90ELb0ELb0ELb0ELb1ELb1ELb1ELb0ELb1ELb1ELb1ELb0ELb0EEENS1_21CollectiveEpilogueFwdINS6_IJSA_SC_SB_EEES9_SE_SG_Li256ELb1ELb1ELb0ELb0EEENS1_36VarlenDynamicPersistentTileSchedulerILi128ELi96ELi256ELi128ELb0ELb1ELb1ELb0ELb1ELb1EEEEEEEEEvNT_6ParamsE:
	.zero		3584


//--------------------- .nv.constant0._ZN7cutlass13device_kernelIN5flash11enable_sm90INS1_16FlashAttnFwdSm90INS1_25CollectiveMainloopFwdSm90ILi2EN4cute5tupleIJNS5_1CILi1EEES8_S8_EEENS6_IJNS7_ILi128EEENS7_ILi96EEENS7_ILi192EEEEEELi192ENS_10bfloat16_tEfNS_4arch4Sm90ELb0ELb1ELb0ELb0ELb1ELb0ELb0ELb1ELb1ELb1ELb0ELb0EEENS1_21CollectiveEpilogueFwdINS6_IJSA_SC_SB_EEES9_SE_SG_Li256ELb0ELb1ELb0ELb0EEENS1_30DynamicPersistentTileSchedulerILi256ELi128ELb0ELb1ELb1EEEEEEEEEvNT_6ParamsE --------------------------
	.section	.nv.constant0._ZN7cutlass13device_kernelIN5flash11enable_sm90INS1_16FlashAttnFwdSm90INS1_25CollectiveMainloopFwdSm90ILi2EN4cute5tupleIJNS5_1CILi1EEES8_S8_EEENS6_IJNS7_ILi128EEENS7_ILi96EEENS7_ILi192EEEEEELi192ENS_10bfloat16_tEfNS_4arch4Sm90ELb0ELb1ELb0ELb0ELb1ELb0ELb0ELb1ELb1ELb1ELb0ELb0EEENS1_21CollectiveEpilogueFwdINS6_IJSA_SC_SB_EEES9_SE_SG_Li256ELb0ELb1ELb0ELb0EEENS1_30DynamicPersistentTileSchedulerILi256ELi128ELb0ELb1ELb1EEEEEEEEEvNT_6ParamsE,"a",@progbits
	.sectionflags	@""
	.align	4
.nv.constant0._ZN7cutlass13device_kernelIN5flash11enable_sm90INS1_16FlashAttnFwdSm90INS1_25CollectiveMainloopFwdSm90ILi2EN4cute5tupleIJNS5_1CILi1EEES8_S8_EEENS6_IJNS7_ILi128EEENS7_ILi96EEENS7_ILi192EEEEEELi192ENS_10bfloat16_tEfNS_4arch4Sm90ELb0ELb1ELb0ELb0ELb1ELb0ELb0ELb1ELb1ELb1ELb0ELb0EEENS1_21CollectiveEpilogueFwdINS6_IJSA_SC_SB_EEES9_SE_SG_Li256ELb0ELb1ELb0ELb0EEENS1_30DynamicPersistentTileSchedulerILi256ELi128ELb0ELb1ELb1EEEEEEEEEvNT_6ParamsE:
	.zero		3584


//--------------------- .nv.constant0._ZN7cutlass13device_kernelIN5flash11enable_sm90INS1_16FlashAttnFwdSm90INS1_25CollectiveMainloopFwdSm90ILi2EN4cute5tupleIJNS5_1CILi1EEES8_S8_EEENS6_IJNS7_ILi128EEENS7_ILi96EEENS7_ILi192EEEEEELi192ENS_10bfloat16_tEfNS_4arch4Sm90ELb0ELb1ELb0ELb1ELb1ELb0ELb0ELb1ELb1ELb1ELb0ELb0EEENS1_21CollectiveEpilogueFwdINS6_IJSA_SC_SB_EEES9_SE_SG_Li256ELb1ELb1ELb0ELb0EEENS1_36VarlenDynamicPersistentTileSchedulerILi128ELi96ELi256ELi128ELb0ELb1ELb1ELb1ELb0ELb1EEEEEEEEEvNT_6ParamsE --------------------------
	.section	.nv.constant0._ZN7cutlass13device_kernelIN5flash11enable_sm90INS1_16FlashAttnFwdSm90INS1_25CollectiveMainloopFwdSm90ILi2EN4cute5tupleIJNS5_1CILi1EEES8_S8_EEENS6_IJNS7_ILi128EEENS7_ILi96EEENS7_ILi192EEEEEELi192ENS_10bfloat16_tEfNS_4arch4Sm90ELb0ELb1ELb0ELb1ELb1ELb0ELb0ELb1ELb1ELb1ELb0ELb0EEENS1_21CollectiveEpilogueFwdINS6_IJSA_SC_SB_EEES9_SE_SG_Li256ELb1ELb1ELb0ELb0EEENS1_36VarlenDynamicPersistentTileSchedulerILi128ELi96ELi256ELi128ELb0ELb1ELb1ELb1ELb0ELb1EEEEEEEEEvNT_6ParamsE,"a",@progbits
	.sectionflags	@""
	.align	4
.nv.constant0._ZN7cutlass13device_kernelIN5flash11enable_sm90INS1_16FlashAttnFwdSm90INS1_25CollectiveMainloopFwdSm90ILi2EN4cute5tupleIJNS5_1CILi1EEES8_S8_EEENS6_IJNS7_ILi128EEENS7_ILi96EEENS7_ILi192EEEEEELi192ENS_10bfloat16_tEfNS_4arch4Sm90ELb0ELb1ELb0ELb1ELb1ELb0ELb0ELb1ELb1ELb1ELb0ELb0EEENS1_21CollectiveEpilogueFwdINS6_IJSA_SC_SB_EEES9_SE_SG_Li256ELb1ELb1ELb0ELb0EEENS1_36VarlenDynamicPersistentTileSchedulerILi128ELi96ELi256ELi128ELb0ELb1ELb1ELb1ELb0ELb1EEEEEEEEEvNT_6ParamsE:
	.zero		3584


//--------------------- .nv.constant0._ZN7cutlass13device_kernelIN5flash11enable_sm90INS1_16FlashAttnFwdSm90INS1_25CollectiveMainloopFwdSm90ILi2EN4cute5tupleIJNS5_1CILi1EEES8_S8_EEENS6_IJNS7_ILi128EEENS7_ILi96EEENS7_ILi192EEEEEELi192ENS_10bfloat16_tEfNS_4arch4Sm90ELb0ELb1ELb0ELb1ELb1ELb1ELb0ELb1ELb1ELb1ELb0ELb0EEENS1_21CollectiveEpilogueFwdINS6_IJSA_SC_SB_EEES9_SE_SG_Li256ELb1ELb1ELb0ELb0EEENS1_36VarlenDynamicPersistentTileSchedulerILi128ELi96ELi256ELi128ELb0ELb1ELb1ELb1ELb0ELb1EEEEEEEEEvNT_6ParamsE --------------------------
	.section	.nv.constant0._ZN7cutlass13device_kernelIN5flash11enable_sm90INS1_16FlashAttnFwdSm90INS1_25CollectiveMainloopFwdSm90ILi2EN4cute5tupleIJNS5_1CILi1EEES8_S8_EEENS6_IJNS7_ILi128EEENS7_ILi96EEENS7_ILi192EEEEEELi192ENS_10bfloat16_tEfNS_4arch4Sm90ELb0ELb1ELb0ELb1ELb1ELb1ELb0ELb1ELb1ELb1ELb0ELb0EEENS1_21CollectiveEpilogueFwdINS6_IJSA_SC_SB_EEES9_SE_SG_Li256ELb1ELb1ELb0ELb0EEENS1_36VarlenDynamicPersistentTileSchedulerILi128ELi96ELi256ELi128ELb0ELb1ELb1ELb1ELb0ELb1EEEEEEEEEvNT_6ParamsE,"a",@progbits
	.sectionflags	@""
	.align	4
.nv.constant0._ZN7cutlass13device_kernelIN5flash11enable_sm90INS1_16FlashAttnFwdSm90INS1_25CollectiveMainloopFwdSm90ILi2EN4cute5tupleIJNS5_1CILi1EEES8_S8_EEENS6_IJNS7_ILi128EEENS7_ILi96EEENS7_ILi192EEEEEELi192ENS_10bfloat16_tEfNS_4arch4Sm90ELb0ELb1ELb0ELb1ELb1ELb1ELb0ELb1ELb1ELb1ELb0ELb0EEENS1_21CollectiveEpilogueFwdINS6_IJSA_SC_SB_EEES9_SE_SG_Li256ELb1ELb1ELb0ELb0EEENS1_36VarlenDynamicPersistentTileSchedulerILi128ELi96ELi256ELi128ELb0ELb1ELb1ELb1ELb0ELb1EEEEEEEEEvNT_6ParamsE:
	.zero		3584


//--------------------- .nv.constant0._ZN7cutlass13device_kernelIN5flash11enable_sm90INS1_16FlashAttnFwdSm90INS1_25CollectiveMainloopFwdSm90ILi2EN4cute5tupleIJNS5_1CILi1EEES8_S8_EEENS6_IJNS7_ILi128EEENS7_ILi96EEENS7_ILi192EEEEEELi192ENS_10bfloat16_tEfNS_4arch4Sm90ELb1ELb0ELb0ELb0ELb1ELb0ELb0ELb1ELb1ELb1ELb0ELb0EEENS1_21CollectiveEpilogueFwdINS6_IJSA_SC_SB_EEES9_SE_SG_Li256ELb0ELb1ELb0ELb0EEENS1_30DynamicPersistentTileSchedulerILi256ELi128ELb0ELb1ELb1EEEEEEEEEvNT_6ParamsE --------------------------
	.section	.nv.constant0._ZN7cutlass13device_kernelIN5flash11enable_sm90INS1_16FlashAttnFwdSm90INS1_25CollectiveMainloopFwdSm90ILi2EN4cute5tupleIJNS5_1CILi1EEES8_S8_EEENS6_IJNS7_ILi128EEENS7_ILi96EEENS7_ILi192EEEEEELi192ENS_10bfloat16_tEfNS_4arch4Sm90ELb1ELb0ELb0ELb0ELb1ELb0ELb0ELb1ELb1ELb1ELb0ELb0EEENS1_21CollectiveEpilogueFwdINS6_IJSA_SC_SB_EEES9_SE_SG_Li256ELb0ELb1ELb0ELb0EEENS1_30DynamicPersistentTileSchedulerILi256ELi128ELb0ELb1ELb1EEEEEEEEEvNT_6ParamsE,"a",@progbits
	.sectionflags	@""
	.align	4
.nv.constant0._ZN7cutlass13device_kernelIN5flash11enable_sm90INS1_16FlashAttnFwdSm90INS1_25CollectiveMainloopFwdSm90ILi2EN4cute5tupleIJNS5_1CILi1EEES8_S8_EEENS6_IJNS7_ILi128EEENS7_ILi96EEENS7_ILi192EEEEEELi192ENS_10bfloat16_tEfNS_4arch4Sm90ELb1ELb0ELb0ELb0ELb1ELb0ELb0ELb1ELb1ELb1ELb0ELb0EEENS1_21CollectiveEpilogueFwdINS6_IJSA_SC_SB_EEES9_SE_SG_Li256ELb0ELb1ELb0ELb0EEENS1_30DynamicPersistentTileSchedulerILi256ELi128ELb0ELb1ELb1EEEEEEEEEvNT_6ParamsE:
	.zero		3584


//--------------------- .nv.constant0._ZN7cutlass13device_kernelIN5flash11enable_sm90INS1_16FlashAttnFwdSm90INS1_25CollectiveMainloopFwdSm90ILi2EN4cute5tupleIJNS5_1CILi1EEES8_S8_EEENS6_IJNS7_ILi128EEENS7_ILi96EEENS7_ILi192EEEEEELi192ENS_10bfloat16_tEfNS_4arch4Sm90ELb1ELb0ELb0ELb1ELb1ELb0ELb0ELb1ELb1ELb1ELb0ELb0EEENS1_21CollectiveEpilogueFwdINS6_IJSA_SC_SB_EEES9_SE_SG_Li256ELb1ELb1ELb0ELb0EEENS1_36VarlenDynamicPersistentTileSchedulerILi128ELi96ELi256ELi128ELb0ELb1ELb1ELb1ELb1ELb1EEEEEEEEEvNT_6ParamsE --------------------------
	.section	.nv.constant0._ZN7cutlass13device_kernelIN5flash11enable_sm90INS1_16FlashAttnFwdSm90INS1_25CollectiveMainloopFwdSm90ILi2EN4cute5tupleIJNS5_1CILi1EEES8_S8_EEENS6_IJNS7_ILi128EEENS7_ILi96EEENS7_ILi192EEEEEELi192ENS_10bfloat16_tEfNS_4arch4Sm90ELb1ELb0ELb0ELb1ELb1ELb0ELb0ELb1ELb1ELb1ELb0ELb0EEENS1_21CollectiveEpilogueFwdINS6_IJSA_SC_SB_EEES9_SE_SG_Li256ELb1ELb1ELb0ELb0EEENS1_36VarlenDynamicPersistentTileSchedulerILi128ELi96ELi256ELi128ELb0ELb1ELb1ELb1ELb1ELb1EEEEEEEEEvNT_6ParamsE,"a",@progbits
	.sectionflags	@""
	.align	4
.nv.constant0._ZN7cutlass13device_kernelIN5flash11enable_sm90INS1_16FlashAttnFwdSm90INS1_25CollectiveMainloopFwdSm90ILi2EN4cute5tupleIJNS5_1CILi1EEES8_S8_EEENS6_IJNS7_ILi128EEENS7_ILi96EEENS7_ILi192EEEEEELi192ENS_10bfloat16_tEfNS_4arch4Sm90ELb1ELb0ELb0ELb1ELb1ELb0ELb0ELb1ELb1ELb1ELb0ELb0EEENS1_21CollectiveEpilogueFwdINS6_IJSA_SC_SB_EEES9_SE_SG_Li256ELb1ELb1ELb0ELb0EEENS1_36VarlenDynamicPersistentTileSchedulerILi128ELi96ELi256ELi128ELb0ELb1ELb1ELb1ELb1ELb1EEEEEEEEEvNT_6ParamsE:
	.zero		3584


//--------------------- .nv.constant0._ZN7cutlass13device_kernelIN5flash11enable_sm90INS1_16FlashAttnFwdSm90INS1_25CollectiveMainloopFwdSm90ILi2EN4cute5tupleIJNS5_1CILi1EEES8_S8_EEENS6_IJNS7_ILi128EEENS7_ILi96EEENS7_ILi192EEEEEELi192ENS_10bfloat16_tEfNS_4arch4Sm90ELb1ELb0ELb0ELb1ELb1ELb1ELb0ELb1ELb1ELb1ELb0ELb0EEENS1_21CollectiveEpilogueFwdINS6_IJSA_SC_SB_EEES9_SE_SG_Li256ELb1ELb1ELb0ELb0EEENS1_36VarlenDynamicPersistentTileSchedulerILi128ELi96ELi256ELi128ELb0ELb1ELb1ELb1ELb1ELb1EEEEEEEEEvNT_6ParamsE --------------------------
	.section	.nv.constant0._ZN7cutlass13device_kernelIN5flash11enable_sm90INS1_16FlashAttnFwdSm90INS1_25CollectiveMainloopFwdSm90ILi2EN4cute5tupleIJNS5_1CILi1EEES8_S8_EEENS6_IJNS7_ILi128EEENS7_ILi96EEENS7_ILi192EEEEEELi192ENS_10bfloat16_tEfNS_4arch4Sm90ELb1ELb0ELb0ELb1ELb1ELb1ELb0ELb1ELb1ELb1ELb0ELb0EEENS1_21CollectiveEpilogueFwdINS6_IJSA_SC_SB_EEES9_SE_SG_Li256ELb1ELb1ELb0ELb0EEENS1_36VarlenDynamicPersistentTileSchedulerILi128ELi96ELi256ELi128ELb0ELb1ELb1ELb1ELb1ELb1EEEEEEEEEvNT_6ParamsE,"a",@progbits
	.sectionflags	@""
	.align	4
.nv.constant0._ZN7cutlass13device_kernelIN5flash11enable_sm90INS1_16FlashAttnFwdSm90INS1_25CollectiveMainloopFwdSm90ILi2EN4cute5tupleIJNS5_1CILi1EEES8_S8_EEENS6_IJNS7_ILi128EEENS7_ILi96EEENS7_ILi192EEEEEELi192ENS_10bfloat16_tEfNS_4arch4Sm90ELb1ELb0ELb0ELb1ELb1ELb1ELb0ELb1ELb1ELb1ELb0ELb0EEENS1_21CollectiveEpilogueFwdINS6_IJSA_SC_SB_EEES9_SE_SG_Li256ELb1ELb1ELb0ELb0EEENS1_36VarlenDynamicPersistentTileSchedulerILi128ELi96ELi256ELi128ELb0ELb1ELb1ELb1ELb1ELb1EEEEEEEEEvNT_6ParamsE:
	.zero		3584


//--------------------- SYMBOLS --------------------------

	.type		.nv.reservedSmem.offset0,@object
	.size		.nv.reservedSmem.offset0,0x4
